// auto-generated by cutlass_sweep.gemm — config: {"arch": "sm_100", "cluster_m": 2, "cluster_n": 1, "dtype": "tf32", "dtype_b": "tf32", "layout": "nt", "stages": 0, "tile_k": 64, "tile_m": 256, "tile_n": 64}
#include "cutlass/cutlass.h"
#include "cutlass/gemm/collective/collective_builder.hpp"
#include "cutlass/gemm/device/gemm_universal_adapter.h"
#include "cutlass/gemm/kernel/gemm_universal.hpp"
#include "cutlass/epilogue/collective/collective_builder.hpp"

using ElemA = cutlass::tfloat32_t;
using ElemB = cutlass::tfloat32_t;
using ElemCD = cutlass::tfloat32_t;
using Acc  = float;
using TileShape    = cute::Shape<cute::_256, cute::_64, cute::_64>;
using ClusterShape = cute::Shape<cute::_2, cute::_1, cute::_1>;

using CollectiveEpilogue = typename cutlass::epilogue::collective::CollectiveBuilder<
    cutlass::arch::Sm100, cutlass::arch::OpClassTensorOp,
    TileShape, ClusterShape,
    cutlass::epilogue::collective::EpilogueTileAuto,
    Acc, Acc,
    ElemCD, cutlass::layout::RowMajor, 128 / cutlass::sizeof_bits<ElemCD>::value,
    ElemCD, cutlass::layout::RowMajor, 128 / cutlass::sizeof_bits<ElemCD>::value,
    cutlass::epilogue::collective::EpilogueScheduleAuto
  >::CollectiveOp;

using CollectiveMainloop = typename cutlass::gemm::collective::CollectiveBuilder<
    cutlass::arch::Sm100, cutlass::arch::OpClassTensorOp,
    ElemA, cutlass::layout::RowMajor, 128 / cutlass::sizeof_bits<ElemA>::value,
    ElemB, cutlass::layout::ColumnMajor, 128 / cutlass::sizeof_bits<ElemB>::value,
    Acc,
    TileShape, ClusterShape,
    cutlass::gemm::collective::StageCountAutoCarveout<static_cast<int>(sizeof(typename CollectiveEpilogue::SharedStorage))>,
    cutlass::gemm::collective::KernelScheduleAuto
  >::CollectiveOp;

using GemmKernel = cutlass::gemm::kernel::GemmUniversal<
    cute::Shape<int,int,int,int>,
    CollectiveMainloop,
    CollectiveEpilogue
>;
using Gemm = cutlass::gemm::device::GemmUniversalAdapter<GemmKernel>;

// Force the device kernel symbol into the cubin without needing a host main.
auto* _anchor = &cutlass::device_kernel<GemmKernel>;


// ===== COMPILED SASS (sm_100a) =====

	.target	sm_100a

	.elftype	@"ET_EXEC"


//--------------------- .note.nv.tkinfo           --------------------------
	.section	.note.nv.tkinfo,"",@"SHT_NOTE"
	.sectionflags	@"SHF_NOTE_NV_TKINFO"
	.tkinfo
        /*0018*/ 	.word	0x00000002
        /*0030*/ 	.string	""
        /*0030*/ 	.string	"ptxas"
        /*0030*/ 	.string	"Cuda compilation tools, release 13.0, V13.0.88"
        /*0030*/ 	.string	"Build cuda_13.0.r13.0/compiler.36424714_0"
        /*0030*/ 	.string	"-arch sm_100a -m 64 "



//--------------------- .note.nv.cuinfo           --------------------------
	.section	.note.nv.cuinfo,"",@"SHT_NOTE"
	.sectionflags	@"SHF_NOTE_NV_CUINFO"
        /*0018*/ 	.short	0x0002
        /*001a*/ 	.short	0x0064
        /*001c*/ 	.short	0x0082
	.zero		2


//--------------------- .nv.info                  --------------------------
	.section	.nv.info,"",@"SHT_CUDA_INFO"
	.align	4


	//----- nvinfo : EIATTR_REGCOUNT
	.align		4
        /*0000*/ 	.byte	0x04, 0x2f
        /*0002*/ 	.short	(.L_19 - .L_18)
	.align		4
.L_18:
        /*0004*/ 	.word	index@(_ZN7cutlass13device_kernelINS_4gemm6kernel13GemmUniversalIN4cute5tupleIJiiiiEEENS1_10collective13CollectiveMmaINS1_35MainloopSm100TmaUmmaWarpSpecializedILi4ELi2ELi4ENS5_IJNS4_1CILi2EEENSA_ILi1EEESC_EEEEENS5_IJNSA_ILi256EEENSA_ILi64EEESG_EEENS_10tfloat32_tENS5_IJlSC_lEEESI_SJ_NS4_8TiledMMAINS4_8MMA_AtomIJNS4_23SM100_MMA_TF32_2x1SM_SSISI_SI_fLi256ELi64ELNS4_4UMMA5MajorE0ELSO_0ELNSN_7ScaleInE0ELSP_0EEEEEENS4_6LayoutINS5_IJSC_SC_SC_EEENS5_IJNSA_ILi0EEESU_SU_EEEEENS5_IJNS4_10UnderscoreESX_SX_EEEEENS4_18SM100_TMA_2SM_LOADENS4_14ComposedLayoutINS4_7SwizzleILi3ELi4ELi3EEENS4_18smem_ptr_flag_bitsILi32EEENSS_INS5_IJNSA_ILi8EEENSA_ILi32EEEEEENS5_IJS17_SC_EEEEEEEvNS4_8identityES10_S1B_vS1C_EENS_8epilogue10collective18CollectiveEpilogueINS1E_23Sm100TmaWarpSpecializedILi4ELi2ELi16ELb1ELb0EEEJNS5_IJNSA_ILi128EEESG_SG_EEENS5_IJNSS_IS1J_SC_EENSS_INSA_ILi16EEESC_EEEEESI_SJ_SI_SJ_NS1E_6fusion15FusionCallbacksIS1I_NS1P_17LinearCombinationISI_fSI_fLNS_15FloatRoundStyleE2EEES1K_S1O_JEEENS4_5SM1004TMEM4LOAD26SM100_TMEM_LOAD_32dp32b16xENS4_13SM90_TMA_LOADENS11_INS12_ILi2ELi4ELi3EEES15_NSS_INS5_IJS16_S1M_EEENS5_IJS1M_SC_EEEEEEENS4_39AutoVectorizingCopyWithAssumedAlignmentILi128EEENS4_14SM90_TMA_STOREES24_S26_S26_EEEvvEEEEvNT_6ParamsE)
        /*0008*/ 	.word	0x00000060


	//----- nvinfo : EIATTR_FRAME_SIZE
	.align		4
.L_19:
        /*000c*/ 	.byte	0x04, 0x11
        /*000e*/ 	.short	(.L_21 - .L_20)
	.align		4
.L_20:
        /*0010*/ 	.word	index@($__internal_2_$__cuda_sm10x_tcgen05_guardrail_trap_unallocated_columns_being_dealloced)
        /*0014*/ 	.word	0x00000000


	//----- nvinfo : EIATTR_FRAME_SIZE
	.align		4
.L_21:
        /*0018*/ 	.byte	0x04, 0x11
        /*001a*/ 	.short	(.L_23 - .L_22)
	.align		4
.L_22:
        /*001c*/ 	.word	index@($__internal_1_$__cuda_sm10x_tcgen05_guardrail_trap_phase_invalid_during_alloc)
        /*0020*/ 	.word	0x00000000


	//----- nvinfo : EIATTR_FRAME_SIZE
	.align		4
.L_23:
        /*0024*/ 	.byte	0x04, 0x11
        /*0026*/ 	.short	(.L_25 - .L_24)
	.align		4
.L_24:
        /*0028*/ 	.word	index@($__internal_0_$__cuda_sm10x_tcgen05_guardrail_trap_col_being_dealloced_not_returned_by_alloc)
        /*002c*/ 	.word	0x00000000


	//----- nvinfo : EIATTR_FRAME_SIZE
	.align		4
.L_25:
        /*0030*/ 	.byte	0x04, 0x11
        /*0032*/ 	.short	(.L_27 - .L_26)
	.align		4
.L_26:
        /*0034*/ 	.word	index@(_ZN7cutlass13device_kernelINS_4gemm6kernel13GemmUniversalIN4cute5tupleIJiiiiEEENS1_10collective13CollectiveMmaINS1_35MainloopSm100TmaUmmaWarpSpecializedILi4ELi2ELi4ENS5_IJNS4_1CILi2EEENSA_ILi1EEESC_EEEEENS5_IJNSA_ILi256EEENSA_ILi64EEESG_EEENS_10tfloat32_tENS5_IJlSC_lEEESI_SJ_NS4_8TiledMMAINS4_8MMA_AtomIJNS4_23SM100_MMA_TF32_2x1SM_SSISI_SI_fLi256ELi64ELNS4_4UMMA5MajorE0ELSO_0ELNSN_7ScaleInE0ELSP_0EEEEEENS4_6LayoutINS5_IJSC_SC_SC_EEENS5_IJNSA_ILi0EEESU_SU_EEEEENS5_IJNS4_10UnderscoreESX_SX_EEEEENS4_18SM100_TMA_2SM_LOADENS4_14ComposedLayoutINS4_7SwizzleILi3ELi4ELi3EEENS4_18smem_ptr_flag_bitsILi32EEENSS_INS5_IJNSA_ILi8EEENSA_ILi32EEEEEENS5_IJS17_SC_EEEEEEEvNS4_8identityES10_S1B_vS1C_EENS_8epilogue10collective18CollectiveEpilogueINS1E_23Sm100TmaWarpSpecializedILi4ELi2ELi16ELb1ELb0EEEJNS5_IJNSA_ILi128EEESG_SG_EEENS5_IJNSS_IS1J_SC_EENSS_INSA_ILi16EEESC_EEEEESI_SJ_SI_SJ_NS1E_6fusion15FusionCallbacksIS1I_NS1P_17LinearCombinationISI_fSI_fLNS_15FloatRoundStyleE2EEES1K_S1O_JEEENS4_5SM1004TMEM4LOAD26SM100_TMEM_LOAD_32dp32b16xENS4_13SM90_TMA_LOADENS11_INS12_ILi2ELi4ELi3EEES15_NSS_INS5_IJS16_S1M_EEENS5_IJS1M_SC_EEEEEEENS4_39AutoVectorizingCopyWithAssumedAlignmentILi128EEENS4_14SM90_TMA_STOREES24_S26_S26_EEEvvEEEEvNT_6ParamsE)
        /*0038*/ 	.word	0x00000000


	//----- nvinfo : EIATTR_MIN_STACK_SIZE
	.align		4
.L_27:
        /*003c*/ 	.byte	0x04, 0x12
        /*003e*/ 	.short	(.L_29 - .L_28)
	.align		4
.L_28:
        /*0040*/ 	.word	index@(_ZN7cutlass13device_kernelINS_4gemm6kernel13GemmUniversalIN4cute5tupleIJiiiiEEENS1_10collective13CollectiveMmaINS1_35MainloopSm100TmaUmmaWarpSpecializedILi4ELi2ELi4ENS5_IJNS4_1CILi2EEENSA_ILi1EEESC_EEEEENS5_IJNSA_ILi256EEENSA_ILi64EEESG_EEENS_10tfloat32_tENS5_IJlSC_lEEESI_SJ_NS4_8TiledMMAINS4_8MMA_AtomIJNS4_23SM100_MMA_TF32_2x1SM_SSISI_SI_fLi256ELi64ELNS4_4UMMA5MajorE0ELSO_0ELNSN_7ScaleInE0ELSP_0EEEEEENS4_6LayoutINS5_IJSC_SC_SC_EEENS5_IJNSA_ILi0EEESU_SU_EEEEENS5_IJNS4_10UnderscoreESX_SX_EEEEENS4_18SM100_TMA_2SM_LOADENS4_14ComposedLayoutINS4_7SwizzleILi3ELi4ELi3EEENS4_18smem_ptr_flag_bitsILi32EEENSS_INS5_IJNSA_ILi8EEENSA_ILi32EEEEEENS5_IJS17_SC_EEEEEEEvNS4_8identityES10_S1B_vS1C_EENS_8epilogue10collective18CollectiveEpilogueINS1E_23Sm100TmaWarpSpecializedILi4ELi2ELi16ELb1ELb0EEEJNS5_IJNSA_ILi128EEESG_SG_EEENS5_IJNSS_IS1J_SC_EENSS_INSA_ILi16EEESC_EEEEESI_SJ_SI_SJ_NS1E_6fusion15FusionCallbacksIS1I_NS1P_17LinearCombinationISI_fSI_fLNS_15FloatRoundStyleE2EEES1K_S1O_JEEENS4_5SM1004TMEM4LOAD26SM100_TMEM_LOAD_32dp32b16xENS4_13SM90_TMA_LOADENS11_INS12_ILi2ELi4ELi3EEES15_NSS_INS5_IJS16_S1M_EEENS5_IJS1M_SC_EEEEEEENS4_39AutoVectorizingCopyWithAssumedAlignmentILi128EEENS4_14SM90_TMA_STOREES24_S26_S26_EEEvvEEEEvNT_6ParamsE)
        /*0044*/ 	.word	0x00000000
.L_29:


//--------------------- .nv.compat                --------------------------
	.section	.nv.compat,"",@"SHT_CUDA_COMPAT_INFO"
	.align	4
        /*0000*/ 	.byte	0x02, 0x09, 0x01, 0x00, 0x02, 0x02, 0x02, 0x00, 0x02, 0x05, 0x05, 0x00, 0x03, 0x07, 0x01, 0x01
        /*0010*/ 	.byte	0x02, 0x03, 0x01, 0x00, 0x02, 0x06, 0x01, 0x00, 0x04, 0x0b, 0x08, 0x00, 0x09, 0x00, 0x00, 0x00
        /*0020*/ 	.byte	0x00, 0x00, 0x00, 0x00


//--------------------- .nv.info._ZN7cutlass13device_kernelINS_4gemm6kernel13GemmUniversalIN4cute5tupleIJiiiiEEENS1_10collective13CollectiveMmaINS1_35MainloopSm100TmaUmmaWarpSpecializedILi4ELi2ELi4ENS5_IJNS4_1CILi2EEENSA_ILi1EEESC_EEEEENS5_IJNSA_ILi256EEENSA_ILi64EEESG_EEENS_10tfloat32_tENS5_IJlSC_lEEESI_SJ_NS4_8TiledMMAINS4_8MMA_AtomIJNS4_23SM100_MMA_TF32_2x1SM_SSISI_SI_fLi256ELi64ELNS4_4UMMA5MajorE0ELSO_0ELNSN_7ScaleInE0ELSP_0EEEEEENS4_6LayoutINS5_IJSC_SC_SC_EEENS5_IJNSA_ILi0EEESU_SU_EEEEENS5_IJNS4_10UnderscoreESX_SX_EEEEENS4_18SM100_TMA_2SM_LOADENS4_14ComposedLayoutINS4_7SwizzleILi3ELi4ELi3EEENS4_18smem_ptr_flag_bitsILi32EEENSS_INS5_IJNSA_ILi8EEENSA_ILi32EEEEEENS5_IJS17_SC_EEEEEEEvNS4_8identityES10_S1B_vS1C_EENS_8epilogue10collective18CollectiveEpilogueINS1E_23Sm100TmaWarpSpecializedILi4ELi2ELi16ELb1ELb0EEEJNS5_IJNSA_ILi128EEESG_SG_EEENS5_IJNSS_IS1J_SC_EENSS_INSA_ILi16EEESC_EEEEESI_SJ_SI_SJ_NS1E_6fusion15FusionCallbacksIS1I_NS1P_17LinearCombinationISI_fSI_fLNS_15FloatRoundStyleE2EEES1K_S1O_JEEENS4_5SM1004TMEM4LOAD26SM100_TMEM_LOAD_32dp32b16xENS4_13SM90_TMA_LOADENS11_INS12_ILi2ELi4ELi3EEES15_NSS_INS5_IJS16_S1M_EEENS5_IJS1M_SC_EEEEEEENS4_39AutoVectorizingCopyWithAssumedAlignmentILi128EEENS4_14SM90_TMA_STOREES24_S26_S26_EEEvvEEEEvNT_6ParamsE --------------------------
	.section	.nv.info._ZN7cutlass13device_kernelINS_4gemm6kernel13GemmUniversalIN4cute5tupleIJiiiiEEENS1_10collective13CollectiveMmaINS1_35MainloopSm100TmaUmmaWarpSpecializedILi4ELi2ELi4ENS5_IJNS4_1CILi2EEENSA_ILi1EEESC_EEEEENS5_IJNSA_ILi256EEENSA_ILi64EEESG_EEENS_10tfloat32_tENS5_IJlSC_lEEESI_SJ_NS4_8TiledMMAINS4_8MMA_AtomIJNS4_23SM100_MMA_TF32_2x1SM_SSISI_SI_fLi256ELi64ELNS4_4UMMA5MajorE0ELSO_0ELNSN_7ScaleInE0ELSP_0EEEEEENS4_6LayoutINS5_IJSC_SC_SC_EEENS5_IJNSA_ILi0EEESU_SU_EEEEENS5_IJNS4_10UnderscoreESX_SX_EEEEENS4_18SM100_TMA_2SM_LOADENS4_14ComposedLayoutINS4_7SwizzleILi3ELi4ELi3EEENS4_18smem_ptr_flag_bitsILi32EEENSS_INS5_IJNSA_ILi8EEENSA_ILi32EEEEEENS5_IJS17_SC_EEEEEEEvNS4_8identityES10_S1B_vS1C_EENS_8epilogue10collective18CollectiveEpilogueINS1E_23Sm100TmaWarpSpecializedILi4ELi2ELi16ELb1ELb0EEEJNS5_IJNSA_ILi128EEESG_SG_EEENS5_IJNSS_IS1J_SC_EENSS_INSA_ILi16EEESC_EEEEESI_SJ_SI_SJ_NS1E_6fusion15FusionCallbacksIS1I_NS1P_17LinearCombinationISI_fSI_fLNS_15FloatRoundStyleE2EEES1K_S1O_JEEENS4_5SM1004TMEM4LOAD26SM100_TMEM_LOAD_32dp32b16xENS4_13SM90_TMA_LOADENS11_INS12_ILi2ELi4ELi3EEES15_NSS_INS5_IJS16_S1M_EEENS5_IJS1M_SC_EEEEEEENS4_39AutoVectorizingCopyWithAssumedAlignmentILi128EEENS4_14SM90_TMA_STOREES24_S26_S26_EEEvvEEEEvNT_6ParamsE,"",@"SHT_CUDA_INFO"
	.sectionflags	@""
	.align	4


	//----- nvinfo : EIATTR_CUDA_API_VERSION
	.align		4
        /*0000*/ 	.byte	0x04, 0x37
        /*0002*/ 	.short	(.L_31 - .L_30)
.L_30:
        /*0004*/ 	.word	0x00000082


	//----- nvinfo : EIATTR_KPARAM_INFO
	.align		4
.L_31:
        /*0008*/ 	.byte	0x04, 0x17
        /*000a*/ 	.short	(.L_33 - .L_32)
.L_32:
        /*000c*/ 	.word	0x00000000
        /*0010*/ 	.short	0x0000
        /*0012*/ 	.short	0x0000
        /*0014*/ 	.byte	0x00, 0xf0, 0x01, 0x20


	//----- nvinfo : EIATTR_AT_ENTRY_FRAGMENTS
	.align		4
.L_33:
        /*0018*/ 	.byte	0x04, 0x4f
        /*001a*/ 	.short	(.L_35 - .L_34)


	//   ....[0]....
.L_34:
        /*001c*/ 	.word	0x00000007


	//----- nvinfo : EIATTR_RESERVED_SMEM_USED
	.align		4
.L_35:
        /*0020*/ 	.byte	0x01, 0x41
	.zero		2


	//----- nvinfo : EIATTR_SPARSE_MMA_MASK
	.align		4
        /*0024*/ 	.byte	0x03, 0x50
        /*0026*/ 	.short	0x0000


	//----- nvinfo : EIATTR_TCGEN05_2CTA_USED
	.align		4
        /*0028*/ 	.byte	0x01, 0x52
	.zero		2


	//----- nvinfo : EIATTR_MAXREG_COUNT
	.align		4
        /*002c*/ 	.byte	0x03, 0x1b
        /*002e*/ 	.short	0x00ff


	//----- nvinfo : EIATTR_NUM_BARRIERS
	.align		4
        /*0030*/ 	.byte	0x02, 0x4c
        /*0032*/ 	.byte	0x07
	.zero		1


	//----- nvinfo : EIATTR_EXTERNS
	.align		4
        /*0034*/ 	.byte	0x04, 0x0f
        /*0036*/ 	.short	(.L_37 - .L_36)


	//   ....[0]....
	.align		4
.L_36:
        /*0038*/ 	.word	index@(__assertfail)


	//----- nvinfo : EIATTR_MERCURY_ISA_VERSION
	.align		4
.L_37:
        /*003c*/ 	.byte	0x03, 0x5f
        /*003e*/ 	.short	0x0101


	//----- nvinfo : EIATTR_INT_WARP_WIDE_INSTR_OFFSETS
	.align		4
        /*0040*/ 	.byte	0x04, 0x31
        /*0042*/ 	.short	(.L_39 - .L_38)


	//   ....[0]....
.L_38:
        /*0044*/ 	.word	0x00000d10


	//   ....[1]....
        /*0048*/ 	.word	0x00000db0


	//   ....[2]....
        /*004c*/ 	.word	0x00002280


	//   ....[3]....
        /*0050*/ 	.word	0x00004320


	//   ....[4]....
        /*0054*/ 	.word	0x00004340


	//   ....[5]....
        /*0058*/ 	.word	0x00004370


	//   ....[6]....
        /*005c*/ 	.word	0x00004cb0


	//   ....[7]....
        /*0060*/ 	.word	0x00004d20


	//   ....[8]....
        /*0064*/ 	.word	0x00004e00


	//   ....[9]....
        /*0068*/ 	.word	0x00004e80


	//   ....[10]....
        /*006c*/ 	.word	0x00004f90


	//   ....[11]....
        /*0070*/ 	.word	0x00005020


	//   ....[12]....
        /*0074*/ 	.word	0x00005200


	//   ....[13]....
        /*0078*/ 	.word	0x00005360


	//----- nvinfo : EIATTR_COOP_GROUP_MASK_REGIDS
	.align		4
.L_39:
        /*007c*/ 	.byte	0x04, 0x29
        /*007e*/ 	.short	(.L_41 - .L_40)


	//   ....[0]....
.L_40:
        /*0080*/ 	.word	0xffffffff


	//   ....[1]....
        /*0084*/ 	.word	0xffffffff


	//   ....[2]....
        /*0088*/ 	.word	0xffffffff


	//   ....[3]....
        /*008c*/ 	.word	0xffffffff


	//   ....[4]....
        /*0090*/ 	.word	0xffffffff


	//   ....[5]....
        /*0094*/ 	.word	0xffffffff


	//   ....[6]....
        /*0098*/ 	.word	0xffffffff


	//   ....[7]....
        /*009c*/ 	.word	0xffffffff


	//   ....[8]....
        /*00a0*/ 	.word	0xffffffff


	//   ....[9]....
        /*00a4*/ 	.word	0xffffffff


	//   ....[10]....
        /*00a8*/ 	.word	0xffffffff


	//   ....[11]....
        /*00ac*/ 	.word	0xffffffff


	//   ....[12]....
        /*00b0*/ 	.word	0xffffffff


	//   ....[13]....
        /*00b4*/ 	.word	0xffffffff


	//----- nvinfo : EIATTR_COOP_GROUP_INSTR_OFFSETS
	.align		4
.L_41:
        /*00b8*/ 	.byte	0x04, 0x28
        /*00ba*/ 	.short	(.L_43 - .L_42)


	//   ....[0]....
.L_42:
        /*00bc*/ 	.word	0x000000c0


	//   ....[1]....
        /*00c0*/ 	.word	0x00000500


	//   ....[2]....
        /*00c4*/ 	.word	0x00000680


	//   ....[3]....
        /*00c8*/ 	.word	0x00000810


	//   ....[4]....
        /*00cc*/ 	.word	0x00000900


	//   ....[5]....
        /*00d0*/ 	.word	0x00000a60


	//   ....[6]....
        /*00d4*/ 	.word	0x00000bf0


	//   ....[7]....
        /*00d8*/ 	.word	0x00000e30


	//   ....[8]....
        /*00dc*/ 	.word	0x00002160


	//   ....[9]....
        /*00e0*/ 	.word	0x00002f40


	//   ....[10]....
        /*00e4*/ 	.word	0x00003410


	//   ....[11]....
        /*00e8*/ 	.word	0x00003440


	//   ....[12]....
        /*00ec*/ 	.word	0x00004220


	//   ....[13]....
        /*00f0*/ 	.word	0x00004430


	//----- nvinfo : EIATTR_VRC_CTA_INIT_COUNT
	.align		4
.L_43:
        /*00f4*/ 	.byte	0x02, 0x4a
        /*00f6*/ 	.byte	0x80
	.zero		1


	//----- nvinfo : EIATTR_SYSCALL_OFFSETS
	.align		4
        /*00f8*/ 	.byte	0x04, 0x46
        /*00fa*/ 	.short	(.L_45 - .L_44)


	//   ....[0]....
.L_44:
        /*00fc*/ 	.word	0x00005de0


	//   ....[1]....
        /*0100*/ 	.word	0x00005ed0


	//   ....[2]....
        /*0104*/ 	.word	0x00006640


	//   ....[3]....
        /*0108*/ 	.word	0x00006fc0


	//   ....[4]....
        /*010c*/ 	.word	0x00007910


	//   ....[5]....
        /*0110*/ 	.word	0x00008260


	//----- nvinfo : EIATTR_MBARRIER_INSTR_OFFSETS
	.align		4
.L_45:
        /*0114*/ 	.byte	0x04, 0x39
        /*0116*/ 	.short	(.L_47 - .L_46)


	//   ....[0]....
.L_46:
        /*0118*/ 	.word	0x000005f0
        /*011c*/ 	.word	0x000000ff
        /*0120*/ 	.word	0x00000000
        /*0124*/ 	.short	0x0100
        /*0126*/ 	.byte	0x08
	.zero		1


	//   ....[1]....
        /*0128*/ 	.word	0x00000600
        /*012c*/ 	.word	0x000000ff
        /*0130*/ 	.word	0x00000020
        /*0134*/ 	.short	0x0100
        /*0136*/ 	.byte	0x08
	.zero		1


	//   ....[2]....
        /*0138*/ 	.word	0x00000610
        /*013c*/ 	.word	0x000000ff
        /*0140*/ 	.word	0x00000008
        /*0144*/ 	.short	0x0100
        /*0146*/ 	.byte	0x08
	.zero		1


	//   ....[3]....
        /*0148*/ 	.word	0x00000620
        /*014c*/ 	.word	0x000000ff
        /*0150*/ 	.word	0x00000028
        /*0154*/ 	.short	0x0100
        /*0156*/ 	.byte	0x08
	.zero		1


	//   ....[4]....
        /*0158*/ 	.word	0x00000630
        /*015c*/ 	.word	0x000000ff
        /*0160*/ 	.word	0x00000010
        /*0164*/ 	.short	0x0100
        /*0166*/ 	.byte	0x08
	.zero		1


	//   ....[5]....
        /*0168*/ 	.word	0x00000640
        /*016c*/ 	.word	0x000000ff
        /*0170*/ 	.word	0x00000030
        /*0174*/ 	.short	0x0100
        /*0176*/ 	.byte	0x08
	.zero		1


	//   ....[6]....
        /*0178*/ 	.word	0x00000650
        /*017c*/ 	.word	0x000000ff
        /*0180*/ 	.word	0x00000018
        /*0184*/ 	.short	0x0100
        /*0186*/ 	.byte	0x08
	.zero		1


	//   ....[7]....
        /*0188*/ 	.word	0x00000660
        /*018c*/ 	.word	0x000000ff
        /*0190*/ 	.word	0x00000038
        /*0194*/ 	.short	0x0100
        /*0196*/ 	.byte	0x08
	.zero		1


	//   ....[8]....
        /*0198*/ 	.word	0x00000780
        /*019c*/ 	.word	0x000000ff
        /*01a0*/ 	.word	0x00000040
        /*01a4*/ 	.short	0x0100
        /*01a6*/ 	.byte	0x09
	.zero		1


	//   ....[9]....
        /*01a8*/ 	.word	0x00000790
        /*01ac*/ 	.word	0x000000ff
        /*01b0*/ 	.word	0x00000060
        /*01b4*/ 	.short	0x0100
        /*01b6*/ 	.byte	0x09
	.zero		1


	//   ....[10]....
        /*01b8*/ 	.word	0x000007a0
        /*01bc*/ 	.word	0x000000ff
        /*01c0*/ 	.word	0x00000048
        /*01c4*/ 	.short	0x0100
        /*01c6*/ 	.byte	0x09
	.zero		1


	//   ....[11]....
        /*01c8*/ 	.word	0x000007b0
        /*01cc*/ 	.word	0x000000ff
        /*01d0*/ 	.word	0x00000068
        /*01d4*/ 	.short	0x0100
        /*01d6*/ 	.byte	0x09
	.zero		1


	//   ....[12]....
        /*01d8*/ 	.word	0x000007c0
        /*01dc*/ 	.word	0x000000ff
        /*01e0*/ 	.word	0x00000050
        /*01e4*/ 	.short	0x0100
        /*01e6*/ 	.byte	0x09
	.zero		1


	//   ....[13]....
        /*01e8*/ 	.word	0x000007d0
        /*01ec*/ 	.word	0x000000ff
        /*01f0*/ 	.word	0x00000070
        /*01f4*/ 	.short	0x0100
        /*01f6*/ 	.byte	0x09
	.zero		1


	//   ....[14]....
        /*01f8*/ 	.word	0x000007e0
        /*01fc*/ 	.word	0x000000ff
        /*0200*/ 	.word	0x00000058
        /*0204*/ 	.short	0x0100
        /*0206*/ 	.byte	0x09
	.zero		1


	//   ....[15]....
        /*0208*/ 	.word	0x000007f0
        /*020c*/ 	.word	0x000000ff
        /*0210*/ 	.word	0x00000078
        /*0214*/ 	.short	0x0100
        /*0216*/ 	.byte	0x09
	.zero		1


	//   ....[16]....
        /*0218*/ 	.word	0x000008d0
        /*021c*/ 	.word	0x000000ff
        /*0220*/ 	.word	0x00000080
        /*0224*/ 	.short	0x0100
        /*0226*/ 	.byte	0x08
	.zero		1


	//   ....[17]....
        /*0228*/ 	.word	0x000008e0
        /*022c*/ 	.word	0x000000ff
        /*0230*/ 	.word	0x00000088
        /*0234*/ 	.short	0x0100
        /*0236*/ 	.byte	0x08
	.zero		1


	//   ....[18]....
        /*0238*/ 	.word	0x00000a10
        /*023c*/ 	.word	0x000000ff
        /*0240*/ 	.word	0x00000090
        /*0244*/ 	.short	0x0100
        /*0246*/ 	.byte	0x08
	.zero		1


	//   ....[19]....
        /*0248*/ 	.word	0x00000a20
        /*024c*/ 	.word	0x000000ff
        /*0250*/ 	.word	0x000000a0
        /*0254*/ 	.short	0x0100
        /*0256*/ 	.byte	0x08
	.zero		1


	//   ....[20]....
        /*0258*/ 	.word	0x00000a30
        /*025c*/ 	.word	0x000000ff
        /*0260*/ 	.word	0x00000098
        /*0264*/ 	.short	0x0100
        /*0266*/ 	.byte	0x08
	.zero		1


	//   ....[21]....
        /*0268*/ 	.word	0x00000a40
        /*026c*/ 	.word	0x000000ff
        /*0270*/ 	.word	0x000000a8
        /*0274*/ 	.short	0x0100
        /*0276*/ 	.byte	0x08
	.zero		1


	//   ....[22]....
        /*0278*/ 	.word	0x00000b60
        /*027c*/ 	.word	0x000000ff
        /*0280*/ 	.word	0x000000b0
        /*0284*/ 	.short	0x0100
        /*0286*/ 	.byte	0x09
	.zero		1


	//   ....[23]....
        /*0288*/ 	.word	0x00000b70
        /*028c*/ 	.word	0x000000ff
        /*0290*/ 	.word	0x000000d0
        /*0294*/ 	.short	0x0100
        /*0296*/ 	.byte	0x09
	.zero		1


	//   ....[24]....
        /*0298*/ 	.word	0x00000b80
        /*029c*/ 	.word	0x000000ff
        /*02a0*/ 	.word	0x000000b8
        /*02a4*/ 	.short	0x0100
        /*02a6*/ 	.byte	0x09
	.zero		1


	//   ....[25]....
        /*02a8*/ 	.word	0x00000b90
        /*02ac*/ 	.word	0x000000ff
        /*02b0*/ 	.word	0x000000d8
        /*02b4*/ 	.short	0x0100
        /*02b6*/ 	.byte	0x09
	.zero		1


	//   ....[26]....
        /*02b8*/ 	.word	0x00000ba0
        /*02bc*/ 	.word	0x000000ff
        /*02c0*/ 	.word	0x000000c0
        /*02c4*/ 	.short	0x0100
        /*02c6*/ 	.byte	0x09
	.zero		1


	//   ....[27]....
        /*02c8*/ 	.word	0x00000bb0
        /*02cc*/ 	.word	0x000000ff
        /*02d0*/ 	.word	0x000000e0
        /*02d4*/ 	.short	0x0100
        /*02d6*/ 	.byte	0x09
	.zero		1


	//   ....[28]....
        /*02d8*/ 	.word	0x00000bc0
        /*02dc*/ 	.word	0x000000ff
        /*02e0*/ 	.word	0x000000c8
        /*02e4*/ 	.short	0x0100
        /*02e6*/ 	.byte	0x09
	.zero		1


	//   ....[29]....
        /*02e8*/ 	.word	0x00000bd0
        /*02ec*/ 	.word	0x000000ff
        /*02f0*/ 	.word	0x000000e8
        /*02f4*/ 	.short	0x0100
        /*02f6*/ 	.byte	0x09
	.zero		1


	//   ....[30]....
        /*02f8*/ 	.word	0x00000cc0
        /*02fc*/ 	.word	0x000000ff
        /*0300*/ 	.word	0x000000f0
        /*0304*/ 	.short	0x0100
        /*0306*/ 	.byte	0x08
	.zero		1


	//   ....[31]....
        /*0308*/ 	.word	0x00000cd0
        /*030c*/ 	.word	0x000000ff
        /*0310*/ 	.word	0x00000100
        /*0314*/ 	.short	0x0100
        /*0316*/ 	.byte	0x08
	.zero		1


	//   ....[32]....
        /*0318*/ 	.word	0x00000ce0
        /*031c*/ 	.word	0x000000ff
        /*0320*/ 	.word	0x000000f8
        /*0324*/ 	.short	0x0100
        /*0326*/ 	.byte	0x08
	.zero		1


	//   ....[33]....
        /*0328*/ 	.word	0x00000cf0
        /*032c*/ 	.word	0x000000ff
        /*0330*/ 	.word	0x00000108
        /*0334*/ 	.short	0x0100
        /*0336*/ 	.byte	0x08
	.zero		1


	//   ....[34]....
        /*0338*/ 	.word	0x00000de0
        /*033c*/ 	.word	0x000000ff
        /*0340*/ 	.word	0x00000110
        /*0344*/ 	.short	0x0100
        /*0346*/ 	.byte	0x06
	.zero		1


	//   ....[35]....
        /*0348*/ 	.word	0x00001800
        /*034c*/ 	.word	0x00000003
        /*0350*/ 	.word	0x00000100
        /*0354*/ 	.short	0x010a
        /*0356*/ 	.byte	0xff
	.zero		1


	//   ....[36]....
        /*0358*/ 	.word	0x00001830
        /*035c*/ 	.word	0x00000003
        /*0360*/ 	.word	0x000000f0
        /*0364*/ 	.short	0x0101
        /*0366*/ 	.byte	0xff
	.zero		1


	//   ....[37]....
        /*0368*/ 	.word	0x00001930
        /*036c*/ 	.word	0x000000ff
        /*0370*/ 	.word	0x00000020
        /*0374*/ 	.short	0x010a
        /*0376*/ 	.byte	0x08
	.zero		1


	//   ....[38]....
        /*0378*/ 	.word	0x00001a00
        /*037c*/ 	.word	0x000000ff
        /*0380*/ 	.word	0x00000020
        /*0384*/ 	.short	0x010a
        /*0386*/ 	.byte	0x21
	.zero		1


	//   ....[39]....
        /*0388*/ 	.word	0x00001bb0
        /*038c*/ 	.word	0x000000ff
        /*0390*/ 	.word	0x00000020
        /*0394*/ 	.short	0x010a
        /*0396*/ 	.byte	0x08
	.zero		1


	//   ....[40]....
        /*0398*/ 	.word	0x00001d70
        /*039c*/ 	.word	0x000000ff
        /*03a0*/ 	.word	0x00000088
        /*03a4*/ 	.short	0x0101
        /*03a6*/ 	.byte	0x04
	.zero		1


	//   ....[41]....
        /*03a8*/ 	.word	0x00001d90
        /*03ac*/ 	.word	0x000000ff
        /*03b0*/ 	.word	0x00000020
        /*03b4*/ 	.short	0x010a
        /*03b6*/ 	.byte	0x08
	.zero		1


	//   ....[42]....
        /*03b8*/ 	.word	0x00001e10
        /*03bc*/ 	.word	0x000000ff
        /*03c0*/ 	.word	0x00000020
        /*03c4*/ 	.short	0x010a
        /*03c6*/ 	.byte	0x21
	.zero		1


	//   ....[43]....
        /*03c8*/ 	.word	0x00001fa0
        /*03cc*/ 	.word	0x000000ff
        /*03d0*/ 	.word	0x00000020
        /*03d4*/ 	.short	0x010a
        /*03d6*/ 	.byte	0x08
	.zero		1


	//   ....[44]....
        /*03d8*/ 	.word	0x00002190
        /*03dc*/ 	.word	0x00000002
        /*03e0*/ 	.word	0x00000090
        /*03e4*/ 	.short	0x010a
        /*03e6*/ 	.byte	0xff
	.zero		1


	//   ....[45]....
        /*03e8*/ 	.word	0x00002250
        /*03ec*/ 	.word	0x00000002
        /*03f0*/ 	.word	0x00000000
        /*03f4*/ 	.short	0x0101
        /*03f6*/ 	.byte	0xff
	.zero		1


	//   ....[46]....
        /*03f8*/ 	.word	0x000027b0
        /*03fc*/ 	.word	0x000000ff
        /*0400*/ 	.word	0x00000000
        /*0404*/ 	.short	0x010a
        /*0406*/ 	.byte	0x05
	.zero		1


	//   ....[47]....
        /*0408*/ 	.word	0x00002840
        /*040c*/ 	.word	0x000000ff
        /*0410*/ 	.word	0x00000000
        /*0414*/ 	.short	0x010a
        /*0416*/ 	.byte	0x05
	.zero		1


	//   ....[48]....
        /*0418*/ 	.word	0x000028d0
        /*041c*/ 	.word	0x000000ff
        /*0420*/ 	.word	0x00000000
        /*0424*/ 	.short	0x010a
        /*0426*/ 	.byte	0x05
	.zero		1


	//   ....[49]....
        /*0428*/ 	.word	0x00002970
        /*042c*/ 	.word	0x00000000
        /*0430*/ 	.word	0x00000000
        /*0434*/ 	.short	0x010a
        /*0436*/ 	.byte	0xff
	.zero		1


	//   ....[50]....
        /*0438*/ 	.word	0x00002aa0
        /*043c*/ 	.word	0x00000000
        /*0440*/ 	.word	0x000000f0
        /*0444*/ 	.short	0x010a
        /*0446*/ 	.byte	0xff
	.zero		1


	//   ....[51]....
        /*0448*/ 	.word	0x00002b10
        /*044c*/ 	.word	0x00000004
        /*0450*/ 	.word	0x00000000
        /*0454*/ 	.short	0x0101
        /*0456*/ 	.byte	0xff
	.zero		1


	//   ....[52]....
        /*0458*/ 	.word	0x00002b30
        /*045c*/ 	.word	0x000000ff
        /*0460*/ 	.word	0x000000a0
        /*0464*/ 	.short	0x010a
        /*0466*/ 	.byte	0x05
	.zero		1


	//   ....[53]....
        /*0468*/ 	.word	0x00002c50
        /*046c*/ 	.word	0x00000000
        /*0470*/ 	.word	0x00000090
        /*0474*/ 	.short	0x010a
        /*0476*/ 	.byte	0xff
	.zero		1


	//   ....[54]....
        /*0478*/ 	.word	0x00002d50
        /*047c*/ 	.word	0x00000000
        /*0480*/ 	.word	0x00000000
        /*0484*/ 	.short	0x0101
        /*0486*/ 	.byte	0xff
	.zero		1


	//   ....[55]....
        /*0488*/ 	.word	0x00002de0
        /*048c*/ 	.word	0x000000ff
        /*0490*/ 	.word	0x000000a0
        /*0494*/ 	.short	0x0106
        /*0496*/ 	.byte	0x05
	.zero		1


	//   ....[56]....
        /*0498*/ 	.word	0x00002e00
        /*049c*/ 	.word	0x000000ff
        /*04a0*/ 	.word	0x000000a0
        /*04a4*/ 	.short	0x010a
        /*04a6*/ 	.byte	0x05
	.zero		1


	//   ....[57]....
        /*04a8*/ 	.word	0x00002e90
        /*04ac*/ 	.word	0x000000ff
        /*04b0*/ 	.word	0x000000a0
        /*04b4*/ 	.short	0x0106
        /*04b6*/ 	.byte	0x04
	.zero		1


	//   ....[58]....
        /*04b8*/ 	.word	0x00002ed0
        /*04bc*/ 	.word	0x00000000
        /*04c0*/ 	.word	0x000000a0
        /*04c4*/ 	.short	0x010a
        /*04c6*/ 	.byte	0xff
	.zero		1


	//   ....[59]....
        /*04c8*/ 	.word	0x00003110
        /*04cc*/ 	.word	0x000000ff
        /*04d0*/ 	.word	0x00000008
        /*04d4*/ 	.short	0x010a
        /*04d6*/ 	.byte	0x06
	.zero		1


	//   ....[60]....
        /*04d8*/ 	.word	0x00003130
        /*04dc*/ 	.word	0x000000ff
        /*04e0*/ 	.word	0x00000008
        /*04e4*/ 	.short	0x010a
        /*04e6*/ 	.byte	0x06
	.zero		1


	//   ....[61]....
        /*04e8*/ 	.word	0x000032c0
        /*04ec*/ 	.word	0x000000ff
        /*04f0*/ 	.word	0x00000008
        /*04f4*/ 	.short	0x010a
        /*04f6*/ 	.byte	0x06
	.zero		1


	//   ....[62]....
        /*04f8*/ 	.word	0x000032e0
        /*04fc*/ 	.word	0x000000ff
        /*0500*/ 	.word	0x00000008
        /*0504*/ 	.short	0x010a
        /*0506*/ 	.byte	0x06
	.zero		1


	//   ....[63]....
        /*0508*/ 	.word	0x000033a0
        /*050c*/ 	.word	0x000000ff
        /*0510*/ 	.word	0x00000000
        /*0514*/ 	.short	0x0101
        /*0516*/ 	.byte	0x07
	.zero		1


	//   ....[64]....
        /*0518*/ 	.word	0x00003760
        /*051c*/ 	.word	0x00000000
        /*0520*/ 	.word	0x00000090
        /*0524*/ 	.short	0x010a
        /*0526*/ 	.byte	0xff
	.zero		1


	//   ....[65]....
        /*0528*/ 	.word	0x00003820
        /*052c*/ 	.word	0x00000000
        /*0530*/ 	.word	0x00000000
        /*0534*/ 	.short	0x0101
        /*0536*/ 	.byte	0xff
	.zero		1


	//   ....[66]....
        /*0538*/ 	.word	0x000038d0
        /*053c*/ 	.word	0x000000ff
        /*0540*/ 	.word	0x00000000
        /*0544*/ 	.short	0x010a
        /*0546*/ 	.byte	0x09
	.zero		1


	//   ....[67]....
        /*0548*/ 	.word	0x000038f0
        /*054c*/ 	.word	0x000000ff
        /*0550*/ 	.word	0x000000d0
        /*0554*/ 	.short	0x010a
        /*0556*/ 	.byte	0x08
	.zero		1


	//   ....[68]....
        /*0558*/ 	.word	0x000039a0
        /*055c*/ 	.word	0x000000ff
        /*0560*/ 	.word	0x00000000
        /*0564*/ 	.short	0x010a
        /*0566*/ 	.byte	0x0e
	.zero		1


	//   ....[69]....
        /*0568*/ 	.word	0x00003ad0
        /*056c*/ 	.word	0x000000ff
        /*0570*/ 	.word	0x00000000
        /*0574*/ 	.short	0x010a
        /*0576*/ 	.byte	0x26
	.zero		1


	//   ....[70]....
        /*0578*/ 	.word	0x00003f10
        /*057c*/ 	.word	0x000000ff
        /*0580*/ 	.word	0x00000000
        /*0584*/ 	.short	0x010a
        /*0586*/ 	.byte	0x08
	.zero		1


	//   ....[71]....
        /*0588*/ 	.word	0x00003fa0
        /*058c*/ 	.word	0x000000ff
        /*0590*/ 	.word	0x00000000
        /*0594*/ 	.short	0x010a
        /*0596*/ 	.byte	0x08
	.zero		1


	//   ....[72]....
        /*0598*/ 	.word	0x00004030
        /*059c*/ 	.word	0x000000ff
        /*05a0*/ 	.word	0x00000000
        /*05a4*/ 	.short	0x010a
        /*05a6*/ 	.byte	0x08
	.zero		1


	//   ....[73]....
        /*05a8*/ 	.word	0x000040d0
        /*05ac*/ 	.word	0x00000000
        /*05b0*/ 	.word	0x00000000
        /*05b4*/ 	.short	0x010a
        /*05b6*/ 	.byte	0xff
	.zero		1


	//   ....[74]....
        /*05b8*/ 	.word	0x00004110
        /*05bc*/ 	.word	0x00000000
        /*05c0*/ 	.word	0x00000000
        /*05c4*/ 	.short	0x010a
        /*05c6*/ 	.byte	0xff
	.zero		1


	//   ....[75]....
        /*05c8*/ 	.word	0x00004180
        /*05cc*/ 	.word	0x000000ff
        /*05d0*/ 	.word	0x00000000
        /*05d4*/ 	.short	0x0101
        /*05d6*/ 	.byte	0x05
	.zero		1


	//   ....[76]....
        /*05d8*/ 	.word	0x000041c0
        /*05dc*/ 	.word	0x000000ff
        /*05e0*/ 	.word	0x00000110
        /*05e4*/ 	.short	0x010a
        /*05e6*/ 	.byte	0x07
	.zero		1


	//   ....[77]....
        /*05e8*/ 	.word	0x00004210
        /*05ec*/ 	.word	0x000000ff
        /*05f0*/ 	.word	0x00000000
        /*05f4*/ 	.short	0x0101
        /*05f6*/ 	.byte	0x05
	.zero		1


	//   ....[78]....
        /*05f8*/ 	.word	0x00004660
        /*05fc*/ 	.word	0x00000000
        /*0600*/ 	.word	0x00000090
        /*0604*/ 	.short	0x010a
        /*0606*/ 	.byte	0xff
	.zero		1


	//   ....[79]....
        /*0608*/ 	.word	0x00004720
        /*060c*/ 	.word	0x00000000
        /*0610*/ 	.word	0x00000000
        /*0614*/ 	.short	0x0101
        /*0616*/ 	.byte	0xff
	.zero		1


	//   ....[80]....
        /*0618*/ 	.word	0x00004a40
        /*061c*/ 	.word	0x000000ff
        /*0620*/ 	.word	0x00000088
        /*0624*/ 	.short	0x010a
        /*0626*/ 	.byte	0x06
	.zero		1


	//   ....[81]....
        /*0628*/ 	.word	0x00004c30
        /*062c*/ 	.word	0x000000ff
        /*0630*/ 	.word	0x00000060
        /*0634*/ 	.short	0x010a
        /*0636*/ 	.byte	0x06
	.zero		1


	//   ....[82]....
        /*0638*/ 	.word	0x00004da0
        /*063c*/ 	.word	0x000000ff
        /*0640*/ 	.word	0x00000040
        /*0644*/ 	.short	0x010b
        /*0646*/ 	.byte	0x06
	.zero		1


	//   ....[83]....
        /*0648*/ 	.word	0x00004db0
        /*064c*/ 	.word	0x000000ff
        /*0650*/ 	.word	0x00000000
        /*0654*/ 	.short	0x0101
        /*0656*/ 	.byte	0x08
	.zero		1


	//   ....[84]....
        /*0658*/ 	.word	0x00004dd0
        /*065c*/ 	.word	0x000000ff
        /*0660*/ 	.word	0x00000068
        /*0664*/ 	.short	0x010a
        /*0666*/ 	.byte	0x06
	.zero		1


	//   ....[85]....
        /*0668*/ 	.word	0x00004f30
        /*066c*/ 	.word	0x000000ff
        /*0670*/ 	.word	0x00000048
        /*0674*/ 	.short	0x010b
        /*0676*/ 	.byte	0x06
	.zero		1


	//   ....[86]....
        /*0678*/ 	.word	0x00004f40
        /*067c*/ 	.word	0x000000ff
        /*0680*/ 	.word	0x00000000
        /*0684*/ 	.short	0x0101
        /*0686*/ 	.byte	0x08
	.zero		1


	//   ....[87]....
        /*0688*/ 	.word	0x00004f50
        /*068c*/ 	.word	0x000000ff
        /*0690*/ 	.word	0x00000070
        /*0694*/ 	.short	0x010a
        /*0696*/ 	.byte	0x06
	.zero		1


	//   ....[88]....
        /*0698*/ 	.word	0x000050f0
        /*069c*/ 	.word	0x000000ff
        /*06a0*/ 	.word	0x00000050
        /*06a4*/ 	.short	0x010b
        /*06a6*/ 	.byte	0x06
	.zero		1


	//   ....[89]....
        /*06a8*/ 	.word	0x00005160
        /*06ac*/ 	.word	0x000000ff
        /*06b0*/ 	.word	0x00000000
        /*06b4*/ 	.short	0x0101
        /*06b6*/ 	.byte	0x08
	.zero		1


	//   ....[90]....
        /*06b8*/ 	.word	0x00005190
        /*06bc*/ 	.word	0x000000ff
        /*06c0*/ 	.word	0x00000078
        /*06c4*/ 	.short	0x010a
        /*06c6*/ 	.byte	0x06
	.zero		1


	//   ....[91]....
        /*06c8*/ 	.word	0x000053a0
        /*06cc*/ 	.word	0x000000ff
        /*06d0*/ 	.word	0x00000058
        /*06d4*/ 	.short	0x010b
        /*06d6*/ 	.byte	0x06
	.zero		1


	//   ....[92]....
        /*06d8*/ 	.word	0x000053c0
        /*06dc*/ 	.word	0x000000ff
        /*06e0*/ 	.word	0x00000000
        /*06e4*/ 	.short	0x0101
        /*06e6*/ 	.byte	0x0d
	.zero		1


	//   ....[93]....
        /*06e8*/ 	.word	0x000053f0
        /*06ec*/ 	.word	0x000000ff
        /*06f0*/ 	.word	0x00000060
        /*06f4*/ 	.short	0x010a
        /*06f6*/ 	.byte	0x06
	.zero		1


	//   ....[94]....
        /*06f8*/ 	.word	0x00005410
        /*06fc*/ 	.word	0x000000ff
        /*0700*/ 	.word	0x00000068
        /*0704*/ 	.short	0x010a
        /*0706*/ 	.byte	0x06
	.zero		1


	//   ....[95]....
        /*0708*/ 	.word	0x00005430
        /*070c*/ 	.word	0x000000ff
        /*0710*/ 	.word	0x00000070
        /*0714*/ 	.short	0x010a
        /*0716*/ 	.byte	0x06
	.zero		1


	//   ....[96]....
        /*0718*/ 	.word	0x00005470
        /*071c*/ 	.word	0x00000000
        /*0720*/ 	.word	0x00000078
        /*0724*/ 	.short	0x010a
        /*0726*/ 	.byte	0xff
	.zero		1


	//   ....[97]....
        /*0728*/ 	.word	0x000057a0
        /*072c*/ 	.word	0x00000000
        /*0730*/ 	.word	0x00000090
        /*0734*/ 	.short	0x010a
        /*0736*/ 	.byte	0xff
	.zero		1


	//   ....[98]....
        /*0738*/ 	.word	0x000058b0
        /*073c*/ 	.word	0x00000000
        /*0740*/ 	.word	0x00000000
        /*0744*/ 	.short	0x0101
        /*0746*/ 	.byte	0xff
	.zero		1


	//   ....[99]....
        /*0748*/ 	.word	0x00006300
        /*074c*/ 	.word	0x000000ff
        /*0750*/ 	.word	0x00000040
        /*0754*/ 	.short	0x010a
        /*0756*/ 	.byte	0x30
	.zero		1


	//   ....[100]....
        /*0758*/ 	.word	0x00006340
        /*075c*/ 	.word	0x00000058
        /*0760*/ 	.word	0x000000b0
        /*0764*/ 	.short	0x010a
        /*0766*/ 	.byte	0xff
	.zero		1


	//   ....[101]....
        /*0768*/ 	.word	0x00006430
        /*076c*/ 	.word	0x000000ff
        /*0770*/ 	.word	0x00000040
        /*0774*/ 	.short	0x010a
        /*0776*/ 	.byte	0x30
	.zero		1


	//   ....[102]....
        /*0778*/ 	.word	0x00006520
        /*077c*/ 	.word	0x00000058
        /*0780*/ 	.word	0x000000b0
        /*0784*/ 	.short	0x010a
        /*0786*/ 	.byte	0xff
	.zero		1


	//   ....[103]....
        /*0788*/ 	.word	0x00006cf0
        /*078c*/ 	.word	0x00000000
        /*0790*/ 	.word	0x00000000
        /*0794*/ 	.short	0x0101
        /*0796*/ 	.byte	0xff
	.zero		1


	//   ....[104]....
        /*0798*/ 	.word	0x00006d00
        /*079c*/ 	.word	0x00000003
        /*07a0*/ 	.word	0x00000040
        /*07a4*/ 	.short	0x010a
        /*07a6*/ 	.byte	0xff
	.zero		1


	//   ....[105]....
        /*07a8*/ 	.word	0x00006de0
        /*07ac*/ 	.word	0x00000003
        /*07b0*/ 	.word	0x00000040
        /*07b4*/ 	.short	0x010a
        /*07b6*/ 	.byte	0xff
	.zero		1


	//   ....[106]....
        /*07b8*/ 	.word	0x00007640
        /*07bc*/ 	.word	0x0000005b
        /*07c0*/ 	.word	0x00000000
        /*07c4*/ 	.short	0x0101
        /*07c6*/ 	.byte	0xff
	.zero		1


	//   ....[107]....
        /*07c8*/ 	.word	0x00007660
        /*07cc*/ 	.word	0x0000005c
        /*07d0*/ 	.word	0x00000040
        /*07d4*/ 	.short	0x010a
        /*07d6*/ 	.byte	0xff
	.zero		1


	//   ....[108]....
        /*07d8*/ 	.word	0x00007730
        /*07dc*/ 	.word	0x0000005c
        /*07e0*/ 	.word	0x00000040
        /*07e4*/ 	.short	0x010a
        /*07e6*/ 	.byte	0xff
	.zero		1


	//   ....[109]....
        /*07e8*/ 	.word	0x00007f90
        /*07ec*/ 	.word	0x0000005b
        /*07f0*/ 	.word	0x00000000
        /*07f4*/ 	.short	0x0101
        /*07f6*/ 	.byte	0xff
	.zero		1


	//   ....[110]....
        /*07f8*/ 	.word	0x00007fb0
        /*07fc*/ 	.word	0x0000005c
        /*0800*/ 	.word	0x00000040
        /*0804*/ 	.short	0x010a
        /*0806*/ 	.byte	0xff
	.zero		1


	//   ....[111]....
        /*0808*/ 	.word	0x00008080
        /*080c*/ 	.word	0x0000005c
        /*0810*/ 	.word	0x00000040
        /*0814*/ 	.short	0x010a
        /*0816*/ 	.byte	0xff
	.zero		1


	//   ....[112]....
        /*0818*/ 	.word	0x00008390
        /*081c*/ 	.word	0x00000058
        /*0820*/ 	.word	0x00000000
        /*0824*/ 	.short	0x0101
        /*0826*/ 	.byte	0xff
	.zero		1


	//   ....[113]....
        /*0828*/ 	.word	0x00008930
        /*082c*/ 	.word	0x00000002
        /*0830*/ 	.word	0x00000000
        /*0834*/ 	.short	0x0101
        /*0836*/ 	.byte	0xff
	.zero		1


	//   ....[114]....
        /*0838*/ 	.word	0x00008ba0
        /*083c*/ 	.word	0x000000ff
        /*0840*/ 	.word	0x00000000
        /*0844*/ 	.short	0x0101
        /*0846*/ 	.byte	0x04
	.zero		1


	//   ....[115]....
        /*0848*/ 	.word	0x00008bc0
        /*084c*/ 	.word	0x00000003
        /*0850*/ 	.word	0x00000100
        /*0854*/ 	.short	0x010a
        /*0856*/ 	.byte	0xff
	.zero		1


	//   ....[116]....
        /*0858*/ 	.word	0x00008c20
        /*085c*/ 	.word	0x00000002
        /*0860*/ 	.word	0x00000020
        /*0864*/ 	.short	0x010a
        /*0866*/ 	.byte	0xff
	.zero		1


	//   ....[117]....
        /*0868*/ 	.word	0x00008c80
        /*086c*/ 	.word	0x00000002
        /*0870*/ 	.word	0x00000020
        /*0874*/ 	.short	0x010a
        /*0876*/ 	.byte	0xff
	.zero		1


	//   ....[118]....
        /*0878*/ 	.word	0x00008cd0
        /*087c*/ 	.word	0x00000002
        /*0880*/ 	.word	0x00000090
        /*0884*/ 	.short	0x010a
        /*0886*/ 	.byte	0xff
	.zero		1


	//   ....[119]....
        /*0888*/ 	.word	0x00008d30
        /*088c*/ 	.word	0x00000000
        /*0890*/ 	.word	0x00000000
        /*0894*/ 	.short	0x010a
        /*0896*/ 	.byte	0xff
	.zero		1


	//   ....[120]....
        /*0898*/ 	.word	0x00008d90
        /*089c*/ 	.word	0x00000000
        /*08a0*/ 	.word	0x00000000
        /*08a4*/ 	.short	0x010a
        /*08a6*/ 	.byte	0xff
	.zero		1


	//   ....[121]....
        /*08a8*/ 	.word	0x00008df0
        /*08ac*/ 	.word	0x00000000
        /*08b0*/ 	.word	0x00000000
        /*08b4*/ 	.short	0x010a
        /*08b6*/ 	.byte	0xff
	.zero		1


	//   ....[122]....
        /*08b8*/ 	.word	0x00008e40
        /*08bc*/ 	.word	0x00000000
        /*08c0*/ 	.word	0x000000f0
        /*08c4*/ 	.short	0x010a
        /*08c6*/ 	.byte	0xff
	.zero		1


	//   ....[123]....
        /*08c8*/ 	.word	0x00008ea0
        /*08cc*/ 	.word	0x00000000
        /*08d0*/ 	.word	0x000000a0
        /*08d4*/ 	.short	0x010a
        /*08d6*/ 	.byte	0xff
	.zero		1


	//   ....[124]....
        /*08d8*/ 	.word	0x00008ef0
        /*08dc*/ 	.word	0x00000000
        /*08e0*/ 	.word	0x00000090
        /*08e4*/ 	.short	0x010a
        /*08e6*/ 	.byte	0xff
	.zero		1


	//   ....[125]....
        /*08e8*/ 	.word	0x00008f50
        /*08ec*/ 	.word	0x00000000
        /*08f0*/ 	.word	0x000000a0
        /*08f4*/ 	.short	0x010a
        /*08f6*/ 	.byte	0xff
	.zero		1


	//   ....[126]....
        /*08f8*/ 	.word	0x00008fb0
        /*08fc*/ 	.word	0x00000004
        /*0900*/ 	.word	0x00000008
        /*0904*/ 	.short	0x010a
        /*0906*/ 	.byte	0xff
	.zero		1


	//   ....[127]....
        /*0908*/ 	.word	0x00009090
        /*090c*/ 	.word	0x00000002
        /*0910*/ 	.word	0x00000008
        /*0914*/ 	.short	0x010a
        /*0916*/ 	.byte	0xff
	.zero		1


	//   ....[128]....
        /*0918*/ 	.word	0x000090e0
        /*091c*/ 	.word	0x00000000
        /*0920*/ 	.word	0x00000090
        /*0924*/ 	.short	0x010a
        /*0926*/ 	.byte	0xff
	.zero		1


	//   ....[129]....
        /*0928*/ 	.word	0x00009140
        /*092c*/ 	.word	0x00000000
        /*0930*/ 	.word	0x000000d0
        /*0934*/ 	.short	0x010a
        /*0936*/ 	.byte	0xff
	.zero		1


	//   ....[130]....
        /*0938*/ 	.word	0x000091a0
        /*093c*/ 	.word	0x00000000
        /*0940*/ 	.word	0x00000000
        /*0944*/ 	.short	0x010a
        /*0946*/ 	.byte	0xff
	.zero		1


	//   ....[131]....
        /*0948*/ 	.word	0x00009200
        /*094c*/ 	.word	0x00000000
        /*0950*/ 	.word	0x00000000
        /*0954*/ 	.short	0x010a
        /*0956*/ 	.byte	0xff
	.zero		1


	//   ....[132]....
        /*0958*/ 	.word	0x00009260
        /*095c*/ 	.word	0x00000000
        /*0960*/ 	.word	0x00000000
        /*0964*/ 	.short	0x010a
        /*0966*/ 	.byte	0xff
	.zero		1


	//   ....[133]....
        /*0968*/ 	.word	0x000092c0
        /*096c*/ 	.word	0x00000000
        /*0970*/ 	.word	0x00000000
        /*0974*/ 	.short	0x010a
        /*0976*/ 	.byte	0xff
	.zero		1


	//   ....[134]....
        /*0978*/ 	.word	0x00009320
        /*097c*/ 	.word	0x00000000
        /*0980*/ 	.word	0x00000110
        /*0984*/ 	.short	0x010a
        /*0986*/ 	.byte	0xff
	.zero		1


	//   ....[135]....
        /*0988*/ 	.word	0x00009370
        /*098c*/ 	.word	0x00000000
        /*0990*/ 	.word	0x00000090
        /*0994*/ 	.short	0x010a
        /*0996*/ 	.byte	0xff
	.zero		1


	//   ....[136]....
        /*0998*/ 	.word	0x000093d0
        /*099c*/ 	.word	0x00000000
        /*09a0*/ 	.word	0x00000088
        /*09a4*/ 	.short	0x010a
        /*09a6*/ 	.byte	0xff
	.zero		1


	//   ....[137]....
        /*09a8*/ 	.word	0x00009430
        /*09ac*/ 	.word	0x00000003
        /*09b0*/ 	.word	0x00000060
        /*09b4*/ 	.short	0x010a
        /*09b6*/ 	.byte	0xff
	.zero		1


	//   ....[138]....
        /*09b8*/ 	.word	0x00009490
        /*09bc*/ 	.word	0x00000003
        /*09c0*/ 	.word	0x00000068
        /*09c4*/ 	.short	0x010a
        /*09c6*/ 	.byte	0xff
	.zero		1


	//   ....[139]....
        /*09c8*/ 	.word	0x000094f0
        /*09cc*/ 	.word	0x00000003
        /*09d0*/ 	.word	0x00000070
        /*09d4*/ 	.short	0x010a
        /*09d6*/ 	.byte	0xff
	.zero		1


	//   ....[140]....
        /*09d8*/ 	.word	0x00009550
        /*09dc*/ 	.word	0x00000003
        /*09e0*/ 	.word	0x00000078
        /*09e4*/ 	.short	0x010a
        /*09e6*/ 	.byte	0xff
	.zero		1


	//   ....[141]....
        /*09e8*/ 	.word	0x000095b0
        /*09ec*/ 	.word	0x00000000
        /*09f0*/ 	.word	0x00000060
        /*09f4*/ 	.short	0x010a
        /*09f6*/ 	.byte	0xff
	.zero		1


	//   ....[142]....
        /*09f8*/ 	.word	0x00009610
        /*09fc*/ 	.word	0x00000000
        /*0a00*/ 	.word	0x00000068
        /*0a04*/ 	.short	0x010a
        /*0a06*/ 	.byte	0xff
	.zero		1


	//   ....[143]....
        /*0a08*/ 	.word	0x00009670
        /*0a0c*/ 	.word	0x00000000
        /*0a10*/ 	.word	0x00000070
        /*0a14*/ 	.short	0x010a
        /*0a16*/ 	.byte	0xff
	.zero		1


	//   ....[144]....
        /*0a18*/ 	.word	0x000096c0
        /*0a1c*/ 	.word	0x00000000
        /*0a20*/ 	.word	0x00000090
        /*0a24*/ 	.short	0x010a
        /*0a26*/ 	.byte	0xff
	.zero		1


	//   ....[145]....
        /*0a28*/ 	.word	0x00009720
        /*0a2c*/ 	.word	0x00000000
        /*0a30*/ 	.word	0x00000040
        /*0a34*/ 	.short	0x010a
        /*0a36*/ 	.byte	0xff
	.zero		1


	//   ....[146]....
        /*0a38*/ 	.word	0x00009770
        /*0a3c*/ 	.word	0x00000058
        /*0a40*/ 	.word	0x000000b0
        /*0a44*/ 	.short	0x010a
        /*0a46*/ 	.byte	0xff
	.zero		1


	//   ....[147]....
        /*0a48*/ 	.word	0x000097c0
        /*0a4c*/ 	.word	0x00000003
        /*0a50*/ 	.word	0x00000040
        /*0a54*/ 	.short	0x010a
        /*0a56*/ 	.byte	0xff
	.zero		1


	//   ....[148]....
        /*0a58*/ 	.word	0x00009810
        /*0a5c*/ 	.word	0x0000005c
        /*0a60*/ 	.word	0x00000040
        /*0a64*/ 	.short	0x010a
        /*0a66*/ 	.byte	0xff
	.zero		1


	//   ....[149]....
        /*0a68*/ 	.word	0x00009860
        /*0a6c*/ 	.word	0x0000005c
        /*0a70*/ 	.word	0x00000040
        /*0a74*/ 	.short	0x010a
        /*0a76*/ 	.byte	0xff
	.zero		1


	//----- nvinfo : EIATTR_NUM_MBARRIERS
	.align		4
.L_47:
        /*0a78*/ 	.byte	0x03, 0x38
        /*0a7a*/ 	.short	0x0023


	//----- nvinfo : EIATTR_EXIT_INSTR_OFFSETS
	.align		4
        /*0a7c*/ 	.byte	0x04, 0x1c
        /*0a7e*/ 	.short	(.L_49 - .L_48)


	//   ....[0]....
.L_48:
        /*0a80*/ 	.word	0x000029a0


	//   ....[1]....
        /*0a84*/ 	.word	0x00002ea0


	//   ....[2]....
        /*0a88*/ 	.word	0x00002f00


	//   ....[3]....
        /*0a8c*/ 	.word	0x00004440


	//   ....[4]....
        /*0a90*/ 	.word	0x000054a0


	//   ....[5]....
        /*0a94*/ 	.word	0x000054e0


	//   ....[6]....
        /*0a98*/ 	.word	0x00008a90


	//   ....[7]....
        /*0a9c*/ 	.word	0x00008b10


	//   ....[8]....
        /*0aa0*/ 	.word	0x00008b40


	//   ....[9]....
        /*0aa4*/ 	.word	0x00008bb0


	//----- nvinfo : EIATTR_MAX_THREADS
	.align		4
.L_49:
        /*0aa8*/ 	.byte	0x04, 0x05
        /*0aaa*/ 	.short	(.L_51 - .L_50)
.L_50:
        /*0aac*/ 	.word	0x00000100
        /*0ab0*/ 	.word	0x00000001
        /*0ab4*/ 	.word	0x00000001


	//----- nvinfo : EIATTR_CRS_STACK_SIZE
	.align		4
.L_51:
        /*0ab8*/ 	.byte	0x04, 0x1e
        /*0aba*/ 	.short	(.L_53 - .L_52)
.L_52:
        /*0abc*/ 	.word	0x00000000


	//----- nvinfo : EIATTR_CBANK_PARAM_SIZE
	.align		4
.L_53:
        /*0ac0*/ 	.byte	0x03, 0x19
        /*0ac2*/ 	.short	0x0800


	//----- nvinfo : EIATTR_PARAM_CBANK
	.align		4
        /*0ac4*/ 	.byte	0x04, 0x0a
        /*0ac6*/ 	.short	(.L_55 - .L_54)
	.align		4
.L_54:
        /*0ac8*/ 	.word	index@(.nv.constant0._ZN7cutlass13device_kernelINS_4gemm6kernel13GemmUniversalIN4cute5tupleIJiiiiEEENS1_10collective13CollectiveMmaINS1_35MainloopSm100TmaUmmaWarpSpecializedILi4ELi2ELi4ENS5_IJNS4_1CILi2EEENSA_ILi1EEESC_EEEEENS5_IJNSA_ILi256EEENSA_ILi64EEESG_EEENS_10tfloat32_tENS5_IJlSC_lEEESI_SJ_NS4_8TiledMMAINS4_8MMA_AtomIJNS4_23SM100_MMA_TF32_2x1SM_SSISI_SI_fLi256ELi64ELNS4_4UMMA5MajorE0ELSO_0ELNSN_7ScaleInE0ELSP_0EEEEEENS4_6LayoutINS5_IJSC_SC_SC_EEENS5_IJNSA_ILi0EEESU_SU_EEEEENS5_IJNS4_10UnderscoreESX_SX_EEEEENS4_18SM100_TMA_2SM_LOADENS4_14ComposedLayoutINS4_7SwizzleILi3ELi4ELi3EEENS4_18smem_ptr_flag_bitsILi32EEENSS_INS5_IJNSA_ILi8EEENSA_ILi32EEEEEENS5_IJS17_SC_EEEEEEEvNS4_8identityES10_S1B_vS1C_EENS_8epilogue10collective18CollectiveEpilogueINS1E_23Sm100TmaWarpSpecializedILi4ELi2ELi16ELb1ELb0EEEJNS5_IJNSA_ILi128EEESG_SG_EEENS5_IJNSS_IS1J_SC_EENSS_INSA_ILi16EEESC_EEEEESI_SJ_SI_SJ_NS1E_6fusion15FusionCallbacksIS1I_NS1P_17LinearCombinationISI_fSI_fLNS_15FloatRoundStyleE2EEES1K_S1O_JEEENS4_5SM1004TMEM4LOAD26SM100_TMEM_LOAD_32dp32b16xENS4_13SM90_TMA_LOADENS11_INS12_ILi2ELi4ELi3EEES15_NSS_INS5_IJS16_S1M_EEENS5_IJS1M_SC_EEEEEEENS4_39AutoVectorizingCopyWithAssumedAlignmentILi128EEENS4_14SM90_TMA_STOREES24_S26_S26_EEEvvEEEEvNT_6ParamsE)
        /*0acc*/ 	.short	0x0380
        /*0ace*/ 	.short	0x0800


	//----- nvinfo : EIATTR_SW_WAR
	.align		4
.L_55:
        /*0ad0*/ 	.byte	0x04, 0x36
        /*0ad2*/ 	.short	(.L_57 - .L_56)
.L_56:
        /*0ad4*/ 	.word	0x00000008
.L_57:


//--------------------- .nv.callgraph             --------------------------
	.section	.nv.callgraph,"",@"SHT_CUDA_CALLGRAPH"
	.align	4
	.sectionentsize	8
	.align		4
        /*0000*/ 	.word	0x00000000
	.align		4
        /*0004*/ 	.word	0xffffffff
	.align		4
        /*0008*/ 	.word	index@(_ZN7cutlass13device_kernelINS_4gemm6kernel13GemmUniversalIN4cute5tupleIJiiiiEEENS1_10collective13CollectiveMmaINS1_35MainloopSm100TmaUmmaWarpSpecializedILi4ELi2ELi4ENS5_IJNS4_1CILi2EEENSA_ILi1EEESC_EEEEENS5_IJNSA_ILi256EEENSA_ILi64EEESG_EEENS_10tfloat32_tENS5_IJlSC_lEEESI_SJ_NS4_8TiledMMAINS4_8MMA_AtomIJNS4_23SM100_MMA_TF32_2x1SM_SSISI_SI_fLi256ELi64ELNS4_4UMMA5MajorE0ELSO_0ELNSN_7ScaleInE0ELSP_0EEEEEENS4_6LayoutINS5_IJSC_SC_SC_EEENS5_IJNSA_ILi0EEESU_SU_EEEEENS5_IJNS4_10UnderscoreESX_SX_EEEEENS4_18SM100_TMA_2SM_LOADENS4_14ComposedLayoutINS4_7SwizzleILi3ELi4ELi3EEENS4_18smem_ptr_flag_bitsILi32EEENSS_INS5_IJNSA_ILi8EEENSA_ILi32EEEEEENS5_IJS17_SC_EEEEEEEvNS4_8identityES10_S1B_vS1C_EENS_8epilogue10collective18CollectiveEpilogueINS1E_23Sm100TmaWarpSpecializedILi4ELi2ELi16ELb1ELb0EEEJNS5_IJNSA_ILi128EEESG_SG_EEENS5_IJNSS_IS1J_SC_EENSS_INSA_ILi16EEESC_EEEEESI_SJ_SI_SJ_NS1E_6fusion15FusionCallbacksIS1I_NS1P_17LinearCombinationISI_fSI_fLNS_15FloatRoundStyleE2EEES1K_S1O_JEEENS4_5SM1004TMEM4LOAD26SM100_TMEM_LOAD_32dp32b16xENS4_13SM90_TMA_LOADENS11_INS12_ILi2ELi4ELi3EEES15_NSS_INS5_IJS16_S1M_EEENS5_IJS1M_SC_EEEEEEENS4_39AutoVectorizingCopyWithAssumedAlignmentILi128EEENS4_14SM90_TMA_STOREES24_S26_S26_EEEvvEEEEvNT_6ParamsE)
	.align		4
        /*000c*/ 	.word	index@(__assertfail)
	.align		4
        /*0010*/ 	.word	0x00000000
	.align		4
        /*0014*/ 	.word	0xfffffffe
	.align		4
        /*0018*/ 	.word	0x00000000
	.align		4
        /*001c*/ 	.word	0xfffffffd
	.align		4
        /*0020*/ 	.word	0x00000000
	.align		4
        /*0024*/ 	.word	0xfffffffc


//--------------------- .nv.constant4             --------------------------
	.section	.nv.constant4,"a",@progbits
	.align	8
	.align		8
.nv.constant4:
        /*0000*/ 	.dword	__assertfail
	.align		8
        /*0008*/ 	.dword	__unnamed_1
	.align		8
        /*0010*/ 	.dword	__unnamed_2
	.align		8
        /*0018*/ 	.dword	_ZN40_INTERNAL_6dc5af7f_4_k_cu_5888379b_203814cuda3std3__45__cpo5beginE
	.align		8
        /*0020*/ 	.dword	_ZN40_INTERNAL_6dc5af7f_4_k_cu_5888379b_203814cuda3std3__45__cpo3endE
	.align		8
        /*0028*/ 	.dword	_ZN40_INTERNAL_6dc5af7f_4_k_cu_5888379b_203814cuda3std3__45__cpo6cbeginE
	.align		8
        /*0030*/ 	.dword	_ZN40_INTERNAL_6dc5af7f_4_k_cu_5888379b_203814cuda3std3__45__cpo4cendE
	.align		8
        /*0038*/ 	.dword	_ZN40_INTERNAL_6dc5af7f_4_k_cu_5888379b_203814cuda3std3__442_GLOBAL__N__6dc5af7f_4_k_cu_5888379b_203816ignoreE
	.align		8
        /*0040*/ 	.dword	_ZN40_INTERNAL_6dc5af7f_4_k_cu_5888379b_203814cuda3std3__419piecewise_constructE
	.align		8
        /*0048*/ 	.dword	_ZN40_INTERNAL_6dc5af7f_4_k_cu_5888379b_203814cuda3std3__48in_placeE
	.align		8
        /*0050*/ 	.dword	_ZN40_INTERNAL_6dc5af7f_4_k_cu_5888379b_203814cuda3std6ranges3__45__cpo4swapE
	.align		8
        /*0058*/ 	.dword	_ZN40_INTERNAL_6dc5af7f_4_k_cu_5888379b_203814cuda3std6ranges3__45__cpo9iter_moveE
	.align		8
        /*0060*/ 	.dword	_ZN40_INTERNAL_6dc5af7f_4_k_cu_5888379b_203814cute7productE
	.align		8
        /*0068*/ 	.dword	_ZN40_INTERNAL_6dc5af7f_4_k_cu_5888379b_203814cute1_E
	.align		8
        /*0070*/ 	.dword	$str$25
	.align		8
        /*0078*/ 	.dword	$str$26
	.align		8
        /*0080*/ 	.dword	$str$27
	.align		8
        /*0088*/ 	.dword	$str$28


//--------------------- .text._ZN7cutlass13device_kernelINS_4gemm6kernel13GemmUniversalIN4cute5tupleIJiiiiEEENS1_10collective13CollectiveMmaINS1_35MainloopSm100TmaUmmaWarpSpecializedILi4ELi2ELi4ENS5_IJNS4_1CILi2EEENSA_ILi1EEESC_EEEEENS5_IJNSA_ILi256EEENSA_ILi64EEESG_EEENS_10tfloat32_tENS5_IJlSC_lEEESI_SJ_NS4_8TiledMMAINS4_8MMA_AtomIJNS4_23SM100_MMA_TF32_2x1SM_SSISI_SI_fLi256ELi64ELNS4_4UMMA5MajorE0ELSO_0ELNSN_7ScaleInE0ELSP_0EEEEEENS4_6LayoutINS5_IJSC_SC_SC_EEENS5_IJNSA_ILi0EEESU_SU_EEEEENS5_IJNS4_10UnderscoreESX_SX_EEEEENS4_18SM100_TMA_2SM_LOADENS4_14ComposedLayoutINS4_7SwizzleILi3ELi4ELi3EEENS4_18smem_ptr_flag_bitsILi32EEENSS_INS5_IJNSA_ILi8EEENSA_ILi32EEEEEENS5_IJS17_SC_EEEEEEEvNS4_8identityES10_S1B_vS1C_EENS_8epilogue10collective18CollectiveEpilogueINS1E_23Sm100TmaWarpSpecializedILi4ELi2ELi16ELb1ELb0EEEJNS5_IJNSA_ILi128EEESG_SG_EEENS5_IJNSS_IS1J_SC_EENSS_INSA_ILi16EEESC_EEEEESI_SJ_SI_SJ_NS1E_6fusion15FusionCallbacksIS1I_NS1P_17LinearCombinationISI_fSI_fLNS_15FloatRoundStyleE2EEES1K_S1O_JEEENS4_5SM1004TMEM4LOAD26SM100_TMEM_LOAD_32dp32b16xENS4_13SM90_TMA_LOADENS11_INS12_ILi2ELi4ELi3EEES15_NSS_INS5_IJS16_S1M_EEENS5_IJS1M_SC_EEEEEEENS4_39AutoVectorizingCopyWithAssumedAlignmentILi128EEENS4_14SM90_TMA_STOREES24_S26_S26_EEEvvEEEEvNT_6ParamsE --------------------------
	.section	.text._ZN7cutlass13device_kernelINS_4gemm6kernel13GemmUniversalIN4cute5tupleIJiiiiEEENS1_10collective13CollectiveMmaINS1_35MainloopSm100TmaUmmaWarpSpecializedILi4ELi2ELi4ENS5_IJNS4_1CILi2EEENSA_ILi1EEESC_EEEEENS5_IJNSA_ILi256EEENSA_ILi64EEESG_EEENS_10tfloat32_tENS5_IJlSC_lEEESI_SJ_NS4_8TiledMMAINS4_8MMA_AtomIJNS4_23SM100_MMA_TF32_2x1SM_SSISI_SI_fLi256ELi64ELNS4_4UMMA5MajorE0ELSO_0ELNSN_7ScaleInE0ELSP_0EEEEEENS4_6LayoutINS5_IJSC_SC_SC_EEENS5_IJNSA_ILi0EEESU_SU_EEEEENS5_IJNS4_10UnderscoreESX_SX_EEEEENS4_18SM100_TMA_2SM_LOADENS4_14ComposedLayoutINS4_7SwizzleILi3ELi4ELi3EEENS4_18smem_ptr_flag_bitsILi32EEENSS_INS5_IJNSA_ILi8EEENSA_ILi32EEEEEENS5_IJS17_SC_EEEEEEEvNS4_8identityES10_S1B_vS1C_EENS_8epilogue10collective18CollectiveEpilogueINS1E_23Sm100TmaWarpSpecializedILi4ELi2ELi16ELb1ELb0EEEJNS5_IJNSA_ILi128EEESG_SG_EEENS5_IJNSS_IS1J_SC_EENSS_INSA_ILi16EEESC_EEEEESI_SJ_SI_SJ_NS1E_6fusion15FusionCallbacksIS1I_NS1P_17LinearCombinationISI_fSI_fLNS_15FloatRoundStyleE2EEES1K_S1O_JEEENS4_5SM1004TMEM4LOAD26SM100_TMEM_LOAD_32dp32b16xENS4_13SM90_TMA_LOADENS11_INS12_ILi2ELi4ELi3EEES15_NSS_INS5_IJS16_S1M_EEENS5_IJS1M_SC_EEEEEEENS4_39AutoVectorizingCopyWithAssumedAlignmentILi128EEENS4_14SM90_TMA_STOREES24_S26_S26_EEEvvEEEEvNT_6ParamsE,"ax",@progbits
	.align	128
.text._ZN7cutlass13device_kernelINS_4gemm6kernel13GemmUniversalIN4cute5tupleIJiiiiEEENS1_10collective13CollectiveMmaINS1_35MainloopSm100TmaUmmaWarpSpecializedILi4ELi2ELi4ENS5_IJNS4_1CILi2EEENSA_ILi1EEESC_EEEEENS5_IJNSA_ILi256EEENSA_ILi64EEESG_EEENS_10tfloat32_tENS5_IJlSC_lEEESI_SJ_NS4_8TiledMMAINS4_8MMA_AtomIJNS4_23SM100_MMA_TF32_2x1SM_SSISI_SI_fLi256ELi64ELNS4_4UMMA5MajorE0ELSO_0ELNSN_7ScaleInE0ELSP_0EEEEEENS4_6LayoutINS5_IJSC_SC_SC_EEENS5_IJNSA_ILi0EEESU_SU_EEEEENS5_IJNS4_10UnderscoreESX_SX_EEEEENS4_18SM100_TMA_2SM_LOADENS4_14ComposedLayoutINS4_7SwizzleILi3ELi4ELi3EEENS4_18smem_ptr_flag_bitsILi32EEENSS_INS5_IJNSA_ILi8EEENSA_ILi32EEEEEENS5_IJS17_SC_EEEEEEEvNS4_8identityES10_S1B_vS1C_EENS_8epilogue10collective18CollectiveEpilogueINS1E_23Sm100TmaWarpSpecializedILi4ELi2ELi16ELb1ELb0EEEJNS5_IJNSA_ILi128EEESG_SG_EEENS5_IJNSS_IS1J_SC_EENSS_INSA_ILi16EEESC_EEEEESI_SJ_SI_SJ_NS1E_6fusion15FusionCallbacksIS1I_NS1P_17LinearCombinationISI_fSI_fLNS_15FloatRoundStyleE2EEES1K_S1O_JEEENS4_5SM1004TMEM4LOAD26SM100_TMEM_LOAD_32dp32b16xENS4_13SM90_TMA_LOADENS11_INS12_ILi2ELi4ELi3EEES15_NSS_INS5_IJS16_S1M_EEENS5_IJS1M_SC_EEEEEEENS4_39AutoVectorizingCopyWithAssumedAlignmentILi128EEENS4_14SM90_TMA_STOREES24_S26_S26_EEEvvEEEEvNT_6ParamsE:
        .type           _ZN7cutlass13device_kernelINS_4gemm6kernel13GemmUniversalIN4cute5tupleIJiiiiEEENS1_10collective13CollectiveMmaINS1_35MainloopSm100TmaUmmaWarpSpecializedILi4ELi2ELi4ENS5_IJNS4_1CILi2EEENSA_ILi1EEESC_EEEEENS5_IJNSA_ILi256EEENSA_ILi64EEESG_EEENS_10tfloat32_tENS5_IJlSC_lEEESI_SJ_NS4_8TiledMMAINS4_8MMA_AtomIJNS4_23SM100_MMA_TF32_2x1SM_SSISI_SI_fLi256ELi64ELNS4_4UMMA5MajorE0ELSO_0ELNSN_7ScaleInE0ELSP_0EEEEEENS4_6LayoutINS5_IJSC_SC_SC_EEENS5_IJNSA_ILi0EEESU_SU_EEEEENS5_IJNS4_10UnderscoreESX_SX_EEEEENS4_18SM100_TMA_2SM_LOADENS4_14ComposedLayoutINS4_7SwizzleILi3ELi4ELi3EEENS4_18smem_ptr_flag_bitsILi32EEENSS_INS5_IJNSA_ILi8EEENSA_ILi32EEEEEENS5_IJS17_SC_EEEEEEEvNS4_8identityES10_S1B_vS1C_EENS_8epilogue10collective18CollectiveEpilogueINS1E_23Sm100TmaWarpSpecializedILi4ELi2ELi16ELb1ELb0EEEJNS5_IJNSA_ILi128EEESG_SG_EEENS5_IJNSS_IS1J_SC_EENSS_INSA_ILi16EEESC_EEEEESI_SJ_SI_SJ_NS1E_6fusion15FusionCallbacksIS1I_NS1P_17LinearCombinationISI_fSI_fLNS_15FloatRoundStyleE2EEES1K_S1O_JEEENS4_5SM1004TMEM4LOAD26SM100_TMEM_LOAD_32dp32b16xENS4_13SM90_TMA_LOADENS11_INS12_ILi2ELi4ELi3EEES15_NSS_INS5_IJS16_S1M_EEENS5_IJS1M_SC_EEEEEEENS4_39AutoVectorizingCopyWithAssumedAlignmentILi128EEENS4_14SM90_TMA_STOREES24_S26_S26_EEEvvEEEEvNT_6ParamsE,@function
        .size           _ZN7cutlass13device_kernelINS_4gemm6kernel13GemmUniversalIN4cute5tupleIJiiiiEEENS1_10collective13CollectiveMmaINS1_35MainloopSm100TmaUmmaWarpSpecializedILi4ELi2ELi4ENS5_IJNS4_1CILi2EEENSA_ILi1EEESC_EEEEENS5_IJNSA_ILi256EEENSA_ILi64EEESG_EEENS_10tfloat32_tENS5_IJlSC_lEEESI_SJ_NS4_8TiledMMAINS4_8MMA_AtomIJNS4_23SM100_MMA_TF32_2x1SM_SSISI_SI_fLi256ELi64ELNS4_4UMMA5MajorE0ELSO_0ELNSN_7ScaleInE0ELSP_0EEEEEENS4_6LayoutINS5_IJSC_SC_SC_EEENS5_IJNSA_ILi0EEESU_SU_EEEEENS5_IJNS4_10UnderscoreESX_SX_EEEEENS4_18SM100_TMA_2SM_LOADENS4_14ComposedLayoutINS4_7SwizzleILi3ELi4ELi3EEENS4_18smem_ptr_flag_bitsILi32EEENSS_INS5_IJNSA_ILi8EEENSA_ILi32EEEEEENS5_IJS17_SC_EEEEEEEvNS4_8identityES10_S1B_vS1C_EENS_8epilogue10collective18CollectiveEpilogueINS1E_23Sm100TmaWarpSpecializedILi4ELi2ELi16ELb1ELb0EEEJNS5_IJNSA_ILi128EEESG_SG_EEENS5_IJNSS_IS1J_SC_EENSS_INSA_ILi16EEESC_EEEEESI_SJ_SI_SJ_NS1E_6fusion15FusionCallbacksIS1I_NS1P_17LinearCombinationISI_fSI_fLNS_15FloatRoundStyleE2EEES1K_S1O_JEEENS4_5SM1004TMEM4LOAD26SM100_TMEM_LOAD_32dp32b16xENS4_13SM90_TMA_LOADENS11_INS12_ILi2ELi4ELi3EEES15_NSS_INS5_IJS16_S1M_EEENS5_IJS1M_SC_EEEEEEENS4_39AutoVectorizingCopyWithAssumedAlignmentILi128EEENS4_14SM90_TMA_STOREES24_S26_S26_EEEvvEEEEvNT_6ParamsE,(.L_x_197 - _ZN7cutlass13device_kernelINS_4gemm6kernel13GemmUniversalIN4cute5tupleIJiiiiEEENS1_10collective13CollectiveMmaINS1_35MainloopSm100TmaUmmaWarpSpecializedILi4ELi2ELi4ENS5_IJNS4_1CILi2EEENSA_ILi1EEESC_EEEEENS5_IJNSA_ILi256EEENSA_ILi64EEESG_EEENS_10tfloat32_tENS5_IJlSC_lEEESI_SJ_NS4_8TiledMMAINS4_8MMA_AtomIJNS4_23SM100_MMA_TF32_2x1SM_SSISI_SI_fLi256ELi64ELNS4_4UMMA5MajorE0ELSO_0ELNSN_7ScaleInE0ELSP_0EEEEEENS4_6LayoutINS5_IJSC_SC_SC_EEENS5_IJNSA_ILi0EEESU_SU_EEEEENS5_IJNS4_10UnderscoreESX_SX_EEEEENS4_18SM100_TMA_2SM_LOADENS4_14ComposedLayoutINS4_7SwizzleILi3ELi4ELi3EEENS4_18smem_ptr_flag_bitsILi32EEENSS_INS5_IJNSA_ILi8EEENSA_ILi32EEEEEENS5_IJS17_SC_EEEEEEEvNS4_8identityES10_S1B_vS1C_EENS_8epilogue10collective18CollectiveEpilogueINS1E_23Sm100TmaWarpSpecializedILi4ELi2ELi16ELb1ELb0EEEJNS5_IJNSA_ILi128EEESG_SG_EEENS5_IJNSS_IS1J_SC_EENSS_INSA_ILi16EEESC_EEEEESI_SJ_SI_SJ_NS1E_6fusion15FusionCallbacksIS1I_NS1P_17LinearCombinationISI_fSI_fLNS_15FloatRoundStyleE2EEES1K_S1O_JEEENS4_5SM1004TMEM4LOAD26SM100_TMEM_LOAD_32dp32b16xENS4_13SM90_TMA_LOADENS11_INS12_ILi2ELi4ELi3EEES15_NSS_INS5_IJS16_S1M_EEENS5_IJS1M_SC_EEEEEEENS4_39AutoVectorizingCopyWithAssumedAlignmentILi128EEENS4_14SM90_TMA_STOREES24_S26_S26_EEEvvEEEEvNT_6ParamsE)
        .other          _ZN7cutlass13device_kernelINS_4gemm6kernel13GemmUniversalIN4cute5tupleIJiiiiEEENS1_10collective13CollectiveMmaINS1_35MainloopSm100TmaUmmaWarpSpecializedILi4ELi2ELi4ENS5_IJNS4_1CILi2EEENSA_ILi1EEESC_EEEEENS5_IJNSA_ILi256EEENSA_ILi64EEESG_EEENS_10tfloat32_tENS5_IJlSC_lEEESI_SJ_NS4_8TiledMMAINS4_8MMA_AtomIJNS4_23SM100_MMA_TF32_2x1SM_SSISI_SI_fLi256ELi64ELNS4_4UMMA5MajorE0ELSO_0ELNSN_7ScaleInE0ELSP_0EEEEEENS4_6LayoutINS5_IJSC_SC_SC_EEENS5_IJNSA_ILi0EEESU_SU_EEEEENS5_IJNS4_10UnderscoreESX_SX_EEEEENS4_18SM100_TMA_2SM_LOADENS4_14ComposedLayoutINS4_7SwizzleILi3ELi4ELi3EEENS4_18smem_ptr_flag_bitsILi32EEENSS_INS5_IJNSA_ILi8EEENSA_ILi32EEEEEENS5_IJS17_SC_EEEEEEEvNS4_8identityES10_S1B_vS1C_EENS_8epilogue10collective18CollectiveEpilogueINS1E_23Sm100TmaWarpSpecializedILi4ELi2ELi16ELb1ELb0EEEJNS5_IJNSA_ILi128EEESG_SG_EEENS5_IJNSS_IS1J_SC_EENSS_INSA_ILi16EEESC_EEEEESI_SJ_SI_SJ_NS1E_6fusion15FusionCallbacksIS1I_NS1P_17LinearCombinationISI_fSI_fLNS_15FloatRoundStyleE2EEES1K_S1O_JEEENS4_5SM1004TMEM4LOAD26SM100_TMEM_LOAD_32dp32b16xENS4_13SM90_TMA_LOADENS11_INS12_ILi2ELi4ELi3EEES15_NSS_INS5_IJS16_S1M_EEENS5_IJS1M_SC_EEEEEEENS4_39AutoVectorizingCopyWithAssumedAlignmentILi128EEENS4_14SM90_TMA_STOREES24_S26_S26_EEEvvEEEEvNT_6ParamsE,@"STO_CUDA_ENTRY STV_DEFAULT"
_ZN7cutlass13device_kernelINS_4gemm6kernel13GemmUniversalIN4cute5tupleIJiiiiEEENS1_10collective13CollectiveMmaINS1_35MainloopSm100TmaUmmaWarpSpecializedILi4ELi2ELi4ENS5_IJNS4_1CILi2EEENSA_ILi1EEESC_EEEEENS5_IJNSA_ILi256EEENSA_ILi64EEESG_EEENS_10tfloat32_tENS5_IJlSC_lEEESI_SJ_NS4_8TiledMMAINS4_8MMA_AtomIJNS4_23SM100_MMA_TF32_2x1SM_SSISI_SI_fLi256ELi64ELNS4_4UMMA5MajorE0ELSO_0ELNSN_7ScaleInE0ELSP_0EEEEEENS4_6LayoutINS5_IJSC_SC_SC_EEENS5_IJNSA_ILi0EEESU_SU_EEEEENS5_IJNS4_10UnderscoreESX_SX_EEEEENS4_18SM100_TMA_2SM_LOADENS4_14ComposedLayoutINS4_7SwizzleILi3ELi4ELi3EEENS4_18smem_ptr_flag_bitsILi32EEENSS_INS5_IJNSA_ILi8EEENSA_ILi32EEEEEENS5_IJS17_SC_EEEEEEEvNS4_8identityES10_S1B_vS1C_EENS_8epilogue10collective18CollectiveEpilogueINS1E_23Sm100TmaWarpSpecializedILi4ELi2ELi16ELb1ELb0EEEJNS5_IJNSA_ILi128EEESG_SG_EEENS5_IJNSS_IS1J_SC_EENSS_INSA_ILi16EEESC_EEEEESI_SJ_SI_SJ_NS1E_6fusion15FusionCallbacksIS1I_NS1P_17LinearCombinationISI_fSI_fLNS_15FloatRoundStyleE2EEES1K_S1O_JEEENS4_5SM1004TMEM4LOAD26SM100_TMEM_LOAD_32dp32b16xENS4_13SM90_TMA_LOADENS11_INS12_ILi2ELi4ELi3EEES15_NSS_INS5_IJS16_S1M_EEENS5_IJS1M_SC_EEEEEEENS4_39AutoVectorizingCopyWithAssumedAlignmentILi128EEENS4_14SM90_TMA_STOREES24_S26_S26_EEEvvEEEEvNT_6ParamsE:
[----:B------:R-:W1:Y:S01]  /*0000*/  LDC R1, c[0x0][0x37c] ;  /* 0x0000df00ff017b82 */ /* 0x000e620000000800 */
[----:B------:R-:W2:Y:S01]  /*0010*/  S2R R81, SR_TID.X ;  /* 0x0000000000517919 */ /* 0x000ea20000002100 */
[----:B------:R-:W3:Y:S06]  /*0020*/  LDCU.64 UR6, c[0x0][0x890] ;  /* 0x00011200ff0677ac */ /* 0x000eec0008000a00 */
[----:B------:R-:W4:Y:S01]  /*0030*/  S2UR UR37, SR_CgaCtaId ;  /* 0x00000000002579c3 */ /* 0x000f220000008800 */
[----:B------:R-:W-:Y:S02]  /*0040*/  PRMT R67, RZ, 0x7610, R67 ;  /* 0x00007610ff437816 */ /* 0x000fe40000000043 */
[----:B------:R-:W-:Y:S01]  /*0050*/  ELECT P1, URZ, PT ;  /* 0x0000000000ff782f */ /* 0x000fe20003820000 */
[----:B------:R-:W1:Y:S01]  /*0060*/  LDCU.64 UR46, c[0x0][0x358] ;  /* 0x00006b00ff2e77ac */ /* 0x000e620008000a00 */
[----:B---3--:R-:W-:-:S04]  /*0070*/  UISETP.NE.U32.AND UP0, UPT, UR6, URZ, UPT ;  /* 0x000000ff0600728c */ /* 0x008fc8000bf05070 */
[----:B------:R-:W-:Y:S02]  /*0080*/  UISETP.NE.AND.EX UP0, UPT, UR7, URZ, UPT, UP0 ;  /* 0x000000ff0700728c */ /* 0x000fe4000bf05300 */
[----:B----4-:R-:W-:Y:S02]  /*0090*/  ULOP3.LUT UR5, UR37, 0x1, URZ, 0xc0, !UPT ;  /* 0x0000000125057892 */ /* 0x010fe4000f8ec0ff */
[----:B------:R-:W-:Y:S01]  /*00a0*/  ULOP3.LUT UR4, UR37, 0x1, URZ, 0x3c, !UPT ;  /* 0x0000000125047892 */ /* 0x000fe2000f8e3cff */
[----:B--2---:R-:W-:-:S05]  /*00b0*/  SHF.R.U32.HI R72, RZ, 0x5, R81 ;  /* 0x00000005ff487819 */ /* 0x004fca0000011651 */
[----:B------:R-:W2:Y:S02]  /*00c0*/  SHFL.IDX PT, R0, R72, RZ, 0x1f ;  /* 0x00001fff48007589 */ /* 0x000ea400000e0000 */
[----:B--2---:R-:W-:Y:S01]  /*00d0*/  R2UR UR10, R0 ;  /* 0x00000000000a72ca */ /* 0x004fe200000e0000 */
[----:B-1----:R-:W-:-:S14]  /*00e0*/  BRA.U UP0, `(.L_x_0) ;  /* 0x00000001002c7547 */ /* 0x002fdc000b800000 */
[----:B------:R-:W1:Y:S02]  /*00f0*/  LDCU.64 UR8, c[0x0][0x888] ;  /* 0x00011100ff0877ac */ /* 0x000e640008000a00 */
[----:B-1----:R-:W-:-:S04]  /*0100*/  UISETP.NE.U32.AND UP0, UPT, UR8, URZ, UPT ;  /* 0x000000ff0800728c */ /* 0x002fc8000bf05070 */
[----:B------:R-:W-:-:S09]  /*0110*/  UISETP.NE.AND.EX UP0, UPT, UR9, URZ, UPT, UP0 ;  /* 0x000000ff0900728c */ /* 0x000fd2000bf05300 */
[----:B------:R-:W-:Y:S05]  /*0120*/  BRA.U !UP0, `(.L_x_1) ;  /* 0x0000000108107547 */ /* 0x000fea000b800000 */
[----:B------:R-:W1:Y:S02]  /*0130*/  LDC.64 R2, c[0x0][0x888] ;  /* 0x00022200ff027b82 */ /* 0x000e640000000a00 */
[----:B-1----:R1:W5:Y:S01]  /*0140*/  LDG.E R35, desc[UR46][R2.64] ;  /* 0x0000002e02237981 */ /* 0x002362000c1e1900 */
[----:B------:R-:W-:Y:S01]  /*0150*/  HFMA2 R67, -RZ, RZ, 0, 5.9604644775390625e-08 ;  /* 0x00000001ff437431 */ /* 0x000fe200000001ff */
[----:B------:R-:W-:Y:S05]  /*0160*/  BRA `(.L_x_0) ;  /* 0x00000000000c7947 */ /* 0x000fea0003800000 */
.L_x_1:
[----:B------:R-:W1:Y:S01]  /*0170*/  LDCU UR8, c[0x0][0x880] ;  /* 0x00011000ff0877ac */ /* 0x000e620008000800 */
[----:B------:R-:W-:Y:S01]  /*0180*/  HFMA2 R67, -RZ, RZ, 0, 5.9604644775390625e-08 ;  /* 0x00000001ff437431 */ /* 0x000fe200000001ff */
[----:B-1----:R-:W-:-:S07]  /*0190*/  MOV R35, UR8 ;  /* 0x0000000800237c02 */ /* 0x002fce0008000f00 */
.L_x_0:
[----:B------:R-:W2:Y:S02]  /*01a0*/  LDCU.64 UR8, c[0x0][0x8b0] ;  /* 0x00011600ff0877ac */ /* 0x000ea40008000a00 */
[----:B--2---:R-:W-:-:S04]  /*01b0*/  UISETP.NE.U32.AND UP0, UPT, UR8, URZ, UPT ;  /* 0x000000ff0800728c */ /* 0x004fc8000bf05070 */
[----:B------:R-:W-:-:S09]  /*01c0*/  UISETP.NE.AND.EX UP0, UPT, UR9, URZ, UPT, UP0 ;  /* 0x000000ff0900728c */ /* 0x000fd2000bf05300 */
[----:B------:R-:W-:Y:S05]  /*01d0*/  BRA.U UP0, `(.L_x_2) ;  /* 0x0000000100247547 */ /* 0x000fea000b800000 */
[----:B------:R-:W2:Y:S02]  /*01e0*/  LDCU.64 UR8, c[0x0][0x8a8] ;  /* 0x00011500ff0877ac */ /* 0x000ea40008000a00 */
[----:B--2---:R-:W-:-:S04]  /*01f0*/  UISETP.NE.U32.AND UP0, UPT, UR8, URZ, UPT ;  /* 0x000000ff0800728c */ /* 0x004fc8000bf05070 */
[----:B------:R-:W-:-:S09]  /*0200*/  UISETP.NE.AND.EX UP0, UPT, UR9, URZ, UPT, UP0 ;  /* 0x000000ff0900728c */ /* 0x000fd2000bf05300 */
[----:B------:R-:W-:Y:S05]  /*0210*/  BRA.U !UP0, `(.L_x_3) ;  /* 0x00000001080c7547 */ /* 0x000fea000b800000 */
[----:B------:R-:W2:Y:S02]  /*0220*/  LDC.64 R32, c[0x0][0x8a8] ;  /* 0x00022a00ff207b82 */ /* 0x000ea40000000a00 */
[----:B--2---:R2:W5:Y:S01]  /*0230*/  LDG.E R32, desc[UR46][R32.64] ;  /* 0x0000002e20207981 */ /* 0x004562000c1e1900 */
[----:B------:R-:W-:Y:S05]  /*0240*/  BRA `(.L_x_2) ;  /* 0x0000000000087947 */ /* 0x000fea0003800000 */
.L_x_3:
[----:B------:R-:W2:Y:S02]  /*0250*/  LDCU UR8, c[0x0][0x8a0] ;  /* 0x00011400ff0877ac */ /* 0x000ea40008000800 */
[----:B--2---:R-:W-:Y:S02]  /*0260*/  MOV R32, UR8 ;  /* 0x0000000800207c02 */ /* 0x004fe40008000f00 */
.L_x_2:
[----:B------:R-:W-:Y:S01]  /*0270*/  IMAD.U32 R0, RZ, RZ, UR10 ;  /* 0x0000000aff007e24 */ /* 0x000fe2000f8e00ff */
[----:B------:R-:W-:Y:S04]  /*0280*/  BSSY.RECONVERGENT B0, `(.L_x_4) ;  /* 0x000000c000007945 */ /* 0x000fe80003800200 */
[C---:B------:R-:W-:Y:S02]  /*0290*/  ISETP.NE.OR P2, PT, R0.reuse, 0x1, !P1 ;  /* 0x000000010000780c */ /* 0x040fe40004f45670 */
[----:B------:R-:W-:-:S11]  /*02a0*/  ISETP.NE.OR P0, PT, R0, 0x3, !P1 ;  /* 0x000000030000780c */ /* 0x000fd60004f05670 */
[----:B------:R-:W-:Y:S05]  /*02b0*/  @P2 BRA `(.L_x_5) ;  /* 0x0000000000202947 */ /* 0x000fea0003800000 */
[----:B------:R-:W3:Y:S02]  /*02c0*/  LDCU.64 UR8, c[0x0][0x348] ;  /* 0x00006900ff0877ac */ /* 0x000ee40008000a00 */
[----:B---3--:R-:W-:Y:S02]  /*02d0*/  UIADD3 UR12, UP1, UPT, UR8, 0x80, URZ ;  /* 0x00000080080c7890 */ /* 0x008fe4000ff3e0ff */
[----:B------:R-:W-:Y:S02]  /*02e0*/  UIADD3 UR8, UP0, UPT, UR8, 0x180, URZ ;  /* 0x0000018008087890 */ /* 0x000fe4000ff1e0ff */
[----:B------:R-:W-:Y:S02]  /*02f0*/  UIADD3.X UR13, UPT, UPT, URZ, UR9, URZ, UP1, !UPT ;  /* 0x00000009ff0d7290 */ /* 0x000fe40008ffe4ff */
[----:B------:R-:W-:-:S07]  /*0300*/  UIADD3.X UR9, UPT, UPT, URZ, UR9, URZ, UP0, !UPT ;  /* 0x00000009ff097290 */ /* 0x000fce00087fe4ff */
[----:B------:R3:W-:Y:S02]  /*0310*/  UTMACCTL.PF [UR12] ;  /* 0x000000000c0079b9 */ /* 0x0007e40008040000 */
[----:B------:R3:W-:Y:S02]  /*0320*/  UTMACCTL.PF [UR8] ;  /* 0x00000000080079b9 */ /* 0x0007e40008040000 */
[----:B---3--:R-:W-:Y:S01]  /*0330*/  NOP ;  /* 0x0000000000007918 */ /* 0x008fe20000000000 */
.L_x_5:
[----:B------:R-:W-:Y:S05]  /*0340*/  BSYNC.RECONVERGENT B0 ;  /* 0x0000000000007941 */ /* 0x000fea0003800200 */
.L_x_4:
[----:B------:R-:W-:Y:S04]  /*0350*/  BSSY.RECONVERGENT B0, `(.L_x_6) ;  /* 0x000000a000007945 */ /* 0x000fe80003800200 */
        /* <DEDUP_REMOVED lines=9> */
.L_x_7:
[----:B------:R-:W-:Y:S05]  /*03f0*/  BSYNC.RECONVERGENT B0 ;  /* 0x0000000000007941 */ /* 0x000fea0003800200 */
.L_x_6:
[----:B------:R-:W3:Y:S01]  /*0400*/  LDCU.64 UR8, c[0x0][0x888] ;  /* 0x00011100ff0877ac */ /* 0x000ee20008000a00 */
[----:B------:R-:W-:Y:S02]  /*0410*/  UISETP.EQ.U32.AND UP1, UPT, UR6, URZ, UPT ;  /* 0x000000ff0600728c */ /* 0x000fe4000bf22070 */
[----:B------:R-:W-:Y:S02]  /*0420*/  UPLOP3.LUT UP5, UPT, UPT, UPT, UPT, 0x80, 0x8 ;  /* 0x000000000008789c */ /* 0x000fe40003faf070 */
[----:B---3--:R-:W-:-:S04]  /*0430*/  UISETP.NE.U32.AND UP0, UPT, UR8, URZ, UPT ;  /* 0x000000ff0800728c */ /* 0x008fc8000bf05070 */
[----:B------:R-:W-:-:S04]  /*0440*/  UISETP.NE.AND.EX UP0, UPT, UR9, URZ, UPT, UP0 ;  /* 0x000000ff0900728c */ /* 0x000fc8000bf05300 */
[----:B------:R-:W-:-:S04]  /*0450*/  UISETP.EQ.OR.EX UP2, UPT, UR7, URZ, !UP0, UP1 ;  /* 0x000000ff0700728c */ /* 0x000fc8000c742710 */
[----:B------:R-:W-:-:S05]  /*0460*/  UP2UR UR50, UPR, URZ, 0x4 ;  /* 0x00000004ff327883 */ /* 0x000fca0008000000 */
[----:B------:R-:W-:Y:S07]  /*0470*/  BRA.U !UP2, `(.L_x_8) ;  /* 0x000000010a207547 */ /* 0x000fee000b800000 */
[----:B------:R-:W-:Y:S01]  /*0480*/  UISETP.NE.U32.AND UP2, UPT, UR6, URZ, UPT ;  /* 0x000000ff0600728c */ /* 0x000fe2000bf45070 */
[----:B-----5:R-:W-:Y:S01]  /*0490*/  FSETP.NEU.AND P0, PT, R35, RZ, PT ;  /* 0x000000ff2300720b */ /* 0x020fe20003f0d000 */
[----:B------:R-:W-:Y:S02]  /*04a0*/  USEL UR6, URZ, 0xffffffff, UP0 ;  /* 0xffffffffff067887 */ /* 0x000fe40008000000 */
[----:B------:R-:W-:-:S10]  /*04b0*/  UISETP.NE.AND.EX UP2, UPT, UR7, URZ, UPT, UP2 ;  /* 0x000000ff0700728c */ /* 0x000fd4000bf45320 */
[----:B------:R-:W-:Y:S01]  /*04c0*/  VOTEU.ANY UP1, P0 ;  /* 0x0000000000ff7886 */ /* 0x000fe20000020100 */
[----:B------:R-:W-:-:S04]  /*04d0*/  @!UP2 USEL UR6, URZ, 0xffffffff, UP1 ;  /* 0xffffffffff06a887 */ /* 0x000fc80008800000 */
[----:B------:R-:W-:-:S04]  /*04e0*/  ULOP3.LUT UR6, UR6, 0x1, URZ, 0xc0, !UPT ;  /* 0x0000000106067892 */ /* 0x000fc8000f8ec0ff */
[----:B------:R-:W-:-:S11]  /*04f0*/  UISETP.NE.U32.AND UP5, UPT, UR6, 0x1, UPT ;  /* 0x000000010600788c */ /* 0x000fd6000bfa5070 */
.L_x_8:
[----:B------:R-:W3:Y:S01]  /*0500*/  SHFL.IDX PT, R0, R72, RZ, 0x1f ;  /* 0x00001fff48007589 */ /* 0x000ee200000e0000 */
[----:B------:R-:W-:-:S04]  /*0510*/  UISETP.NE.AND UP1, UPT, UR10, 0x2, UPT ;  /* 0x000000020a00788c */ /* 0x000fc8000bf25270 */
[----:B------:R-:W-:Y:S02]  /*0520*/  UISETP.EQ.AND UP2, UPT, UR5, URZ, !UP1 ;  /* 0x000000ff0500728c */ /* 0x000fe4000cf42270 */
[----:B------:R-:W-:-:S04]  /*0530*/  USEL UR7, URZ, 0x1, UP1 ;  /* 0x00000001ff077887 */ /* 0x000fc80008800000 */
[----:B------:R-:W-:Y:S02]  /*0540*/  PLOP3.LUT P5, PT, P1, PT, UP2, 0x80, 0x8 ;  /* 0x000000000008781c */ /* 0x000fe40000faf028 */
[----:B---3--:R-:W-:-:S13]  /*0550*/  ISETP.NE.AND P0, PT, R0, RZ, PT ;  /* 0x000000ff0000720c */ /* 0x008fda0003f05270 */
[----:B------:R-:W-:Y:S05]  /*0560*/  @P0 BRA `(.L_x_9) ;  /* 0x0000000000440947 */ /* 0x000fea0003800000 */
[----:B------:R-:W-:Y:S01]  /*0570*/  UMOV UR8, 0x400 ;  /* 0x0000040000087882 */ /* 0x000fe20000000000 */
[----:B------:R-:W-:Y:S01]  /*0580*/  UMOV UR6, 0x1 ;  /* 0x0000000100067882 */ /* 0x000fe20000000000 */
[----:B------:R-:W-:Y:S02]  /*0590*/  ULEA UR8, UR37, UR8, 0x18 ;  /* 0x0000000825087291 */ /* 0x000fe4000f8ec0ff */
[----:B------:R-:W-:-:S04]  /*05a0*/  UIADD3 UR12, UPT, UPT, -UR6, 0x100000, URZ ;  /* 0x00100000060c7890 */ /* 0x000fc8000fffe1ff */
[----:B------:R-:W-:Y:S02]  /*05b0*/  USHF.L.U32 UR13, UR12, 0xb, URZ ;  /* 0x0000000b0c0d7899 */ /* 0x000fe400080006ff */
[----:B------:R-:W-:Y:S01]  /*05c0*/  USHF.L.U32 UR12, UR12, 0x1, URZ ;  /* 0x000000010c0c7899 */ /* 0x000fe200080006ff */
[----:B------:R-:W-:Y:S01]  /*05d0*/  ELECT P0, URZ, PT ;  /* 0x0000000000ff782f */ /* 0x000fe20003800000 */
[----:B------:R-:W3:Y:S10]  /*05e0*/  FENCE.VIEW.ASYNC.S ;  /* 0x00000000000073c6 */ /* 0x000ef40000000000 */
[----:B---3--:R3:W4:Y:S01]  /*05f0*/  SYNCS.EXCH.64 URZ, [UR8], UR12 ;  /* 0x0000000c08ff75b2 */ /* 0x0087220008000100 */
[----:B------:R3:W1:Y:S01]  /*0600*/  SYNCS.EXCH.64 URZ, [UR8+0x20], UR12 ;  /* 0x0000200c08ff75b2 */ /* 0x0006620008000100 */
[----:B------:R3:W1:Y:S01]  /*0610*/  SYNCS.EXCH.64 URZ, [UR8+0x8], UR12 ;  /* 0x0000080c08ff75b2 */ /* 0x0006620008000100 */
[----:B------:R3:W1:Y:S01]  /*0620*/  SYNCS.EXCH.64 URZ, [UR8+0x28], UR12 ;  /* 0x0000280c08ff75b2 */ /* 0x0006620008000100 */
[----:B------:R3:W1:Y:S01]  /*0630*/  SYNCS.EXCH.64 URZ, [UR8+0x10], UR12 ;  /* 0x0000100c08ff75b2 */ /* 0x0006620008000100 */
[----:B------:R3:W1:Y:S01]  /*0640*/  SYNCS.EXCH.64 URZ, [UR8+0x30], UR12 ;  /* 0x0000300c08ff75b2 */ /* 0x0006620008000100 */
[----:B------:R3:W1:Y:S01]  /*0650*/  SYNCS.EXCH.64 URZ, [UR8+0x18], UR12 ;  /* 0x0000180c08ff75b2 */ /* 0x0006620008000100 */
[----:B------:R3:W1:Y:S01]  /*0660*/  SYNCS.EXCH.64 URZ, [UR8+0x38], UR12 ;  /* 0x0000380c08ff75b2 */ /* 0x0006620008000100 */
[----:B------:R-:W-:Y:S01]  /*0670*/  NOP ;  /* 0x0000000000007918 */ /* 0x000fe20000000000 */
.L_x_9:
[----:B------:R-:W2:Y:S01]  /*0680*/  SHFL.IDX PT, R0, R72, RZ, 0x1f ;  /* 0x00001fff48007589 */ /* 0x000ea200000e0000 */
[----:B------:R-:W-:Y:S01]  /*0690*/  NOP ;  /* 0x0000000000007918 */ /* 0x000fe20000000000 */
[----:B--2---:R-:W-:-:S13]  /*06a0*/  ISETP.NE.AND P0, PT, R0, 0x1, PT ;  /* 0x000000010000780c */ /* 0x004fda0003f05270 */
[----:B------:R-:W-:Y:S05]  /*06b0*/  @P0 BRA `(.L_x_10) ;  /* 0x0000000000540947 */ /* 0x000fea0003800000 */
[----:B------:R-:W-:Y:S01]  /*06c0*/  UMOV UR9, 0x400 ;  /* 0x0000040000097882 */ /* 0x000fe20000000000 */
[----:B---3--:R-:W-:Y:S01]  /*06d0*/  UMOV UR8, 0x20 ;  /* 0x0000002000087882 */ /* 0x008fe20000000000 */
[----:B------:R-:W-:Y:S01]  /*06e0*/  UMOV UR6, 0x80 ;  /* 0x0000008000067882 */ /* 0x000fe20000000000 */
[----:B------:R-:W-:Y:S02]  /*06f0*/  ULEA UR9, UR37, UR9, 0x18 ;  /* 0x0000000925097291 */ /* 0x000fe4000f8ec0ff */
[----:B------:R-:W-:-:S04]  /*0700*/  UIADD3 UR12, UPT, UPT, -UR8, 0x100000, URZ ;  /* 0x00100000080c7890 */ /* 0x000fc8000fffe1ff */
[----:B------:R-:W-:Y:S02]  /*0710*/  USHF.L.U32 UR13, UR12, 0xb, URZ ;  /* 0x0000000b0c0d7899 */ /* 0x000fe400080006ff */
[----:B------:R-:W-:Y:S02]  /*0720*/  USHF.L.U32 UR12, UR12, 0x1, URZ ;  /* 0x000000010c0c7899 */ /* 0x000fe400080006ff */
[----:B------:R-:W-:-:S04]  /*0730*/  UIADD3 UR14, UPT, UPT, -UR6, 0x100000, URZ ;  /* 0x00100000060e7890 */ /* 0x000fc8000fffe1ff */
[----:B------:R-:W-:Y:S02]  /*0740*/  USHF.L.U32 UR15, UR14, 0xb, URZ ;  /* 0x0000000b0e0f7899 */ /* 0x000fe400080006ff */
[----:B------:R-:W-:Y:S01]  /*0750*/  USHF.L.U32 UR14, UR14, 0x1, URZ ;  /* 0x000000010e0e7899 */ /* 0x000fe200080006ff */
[----:B------:R-:W-:Y:S01]  /*0760*/  ELECT P0, URZ, PT ;  /* 0x0000000000ff782f */ /* 0x000fe20003800000 */
[----:B------:R-:W2:Y:S02]  /*0770*/  FENCE.VIEW.ASYNC.S ;  /* 0x00000000000073c6 */ /* 0x000ea40000000000 */
[----:B--2---:R2:W3:Y:S08]  /*0780*/  SYNCS.EXCH.64 URZ, [UR9+0x40], UR12 ;  /* 0x0000400c09ff75b2 */ /* 0x0044f00008000100 */
        /* <DEDUP_REMOVED lines=8> */
.L_x_10:
[----:B------:R-:W4:Y:S01]  /*0810*/  SHFL.IDX PT, R0, R72, RZ, 0x1f ;  /* 0x00001fff48007589 */ /* 0x000f2200000e0000 */
[----:B------:R-:W-:Y:S01]  /*0820*/  NOP ;  /* 0x0000000000007918 */ /* 0x000fe20000000000 */
[----:B----4-:R-:W-:-:S13]  /*0830*/  ISETP.NE.AND P0, PT, R0, 0x3, PT ;  /* 0x000000030000780c */ /* 0x010fda0003f05270 */
[----:B------:R-:W-:Y:S05]  /*0840*/  @P0 BRA `(.L_x_11) ;  /* 0x00000000002c0947 */ /* 0x000fea0003800000 */
[----:B---3--:R-:W-:Y:S01]  /*0850*/  UMOV UR8, 0x400 ;  /* 0x0000040000087882 */ /* 0x008fe20000000000 */
[----:B------:R-:W-:Y:S01]  /*0860*/  UMOV UR6, 0x20 ;  /* 0x0000002000067882 */ /* 0x000fe20000000000 */
[----:B------:R-:W-:Y:S02]  /*0870*/  ULEA UR8, UR37, UR8, 0x18 ;  /* 0x0000000825087291 */ /* 0x000fe4000f8ec0ff */
[----:B--2---:R-:W-:-:S04]  /*0880*/  UIADD3 UR12, UPT, UPT, -UR6, 0x100000, URZ ;  /* 0x00100000060c7890 */ /* 0x004fc8000fffe1ff */
[----:B------:R-:W-:Y:S02]  /*0890*/  USHF.L.U32 UR13, UR12, 0xb, URZ ;  /* 0x0000000b0c0d7899 */ /* 0x000fe400080006ff */
[----:B------:R-:W-:Y:S01]  /*08a0*/  USHF.L.U32 UR12, UR12, 0x1, URZ ;  /* 0x000000010c0c7899 */ /* 0x000fe200080006ff */
[----:B------:R-:W-:Y:S01]  /*08b0*/  ELECT P0, URZ, PT ;  /* 0x0000000000ff782f */ /* 0x000fe20003800000 */
[----:B------:R-:W2:Y:S10]  /*08c0*/  FENCE.VIEW.ASYNC.S ;  /* 0x00000000000073c6 */ /* 0x000eb40000000000 */
[----:B--2---:R4:W2:Y:S01]  /*08d0*/  SYNCS.EXCH.64 URZ, [UR8+0x80], UR12 ;  /* 0x0000800c08ff75b2 */ /* 0x0048a20008000100 */
[----:B------:R4:W3:Y:S02]  /*08e0*/  SYNCS.EXCH.64 URZ, [UR8+0x88], UR12 ;  /* 0x0000880c08ff75b2 */ /* 0x0008e40008000100 */
[----:B----4-:R-:W-:Y:S01]  /*08f0*/  NOP ;  /* 0x0000000000007918 */ /* 0x010fe20000000000 */
.L_x_11:
[----:B------:R-:W4:Y:S01]  /*0900*/  SHFL.IDX PT, R0, R72, RZ, 0x1f ;  /* 0x00001fff48007589 */ /* 0x000f2200000e0000 */
[----:B------:R-:W-:Y:S01]  /*0910*/  NOP ;  /* 0x0000000000007918 */ /* 0x000fe20000000000 */
[----:B----4-:R-:W-:-:S13]  /*0920*/  ISETP.NE.AND P0, PT, R0, 0x4, PT ;  /* 0x000000040000780c */ /* 0x010fda0003f05270 */
[----:B------:R-:W-:Y:S05]  /*0930*/  @P0 BRA `(.L_x_12) ;  /* 0x0000000000480947 */ /* 0x000fea0003800000 */
[----:B--2---:R-:W-:Y:S01]  /*0940*/  UMOV UR9, 0x1e0 ;  /* 0x000001e000097882 */ /* 0x004fe20000000000 */
[----:B---3--:R-:W-:Y:S01]  /*0950*/  UMOV UR8, 0x400 ;  /* 0x0000040000087882 */ /* 0x008fe20000000000 */
[----:B------:R-:W-:Y:S01]  /*0960*/  USEL UR9, UR9, 0x1a0, UP5 ;  /* 0x000001a009097887 */ /* 0x000fe2000a800000 */
        /* <DEDUP_REMOVED lines=10> */
[----:B--2---:R4:W2:Y:S08]  /*0a10*/  SYNCS.EXCH.64 URZ, [UR8+0x90], UR12 ;  /* 0x0000900c08ff75b2 */ /* 0x0048b00008000100 */
[----:B------:R4:W3:Y:S01]  /*0a20*/  SYNCS.EXCH.64 URZ, [UR8+0xa0], UR14 ;  /* 0x0000a00e08ff75b2 */ /* 0x0008e20008000100 */
[----:B------:R4:W1:Y:S01]  /*0a30*/  SYNCS.EXCH.64 URZ, [UR8+0x98], UR12 ;  /* 0x0000980c08ff75b2 */ /* 0x0008620008000100 */
[----:B------:R4:W1:Y:S02]  /*0a40*/  SYNCS.EXCH.64 URZ, [UR8+0xa8], UR14 ;  /* 0x0000a80e08ff75b2 */ /* 0x0008640008000100 */
[----:B----4-:R-:W-:Y:S01]  /*0a50*/  NOP ;  /* 0x0000000000007918 */ /* 0x010fe20000000000 */
.L_x_12:
[----:B------:R-:W4:Y:S01]  /*0a60*/  SHFL.IDX PT, R0, R72, RZ, 0x1f ;  /* 0x00001fff48007589 */ /* 0x000f2200000e0000 */
[----:B------:R-:W-:Y:S01]  /*0a70*/  NOP ;  /* 0x0000000000007918 */ /* 0x000fe20000000000 */
[----:B----4-:R-:W-:-:S13]  /*0a80*/  ISETP.NE.AND P0, PT, R0, 0x5, PT ;  /* 0x000000050000780c */ /* 0x010fda0003f05270 */
[----:B------:R-:W-:Y:S05]  /*0a90*/  @P0 BRA `(.L_x_13) ;  /* 0x0000000000540947 */ /* 0x000fea0003800000 */
[----:B--2---:R-:W-:Y:S01]  /*0aa0*/  UMOV UR9, 0x400 ;  /* 0x0000040000097882 */ /* 0x004fe20000000000 */
        /* <DEDUP_REMOVED lines=14> */
[----:B------:R4:W1:Y:S01]  /*0b90*/  SYNCS.EXCH.64 URZ, [UR9+0xd8], UR14 ;  /* 0x0000d80e09ff75b2 */ /* 0x0008620008000100 */
[----:B------:R4:W1:Y:S01]  /*0ba0*/  SYNCS.EXCH.64 URZ, [UR9+0xc0], UR12 ;  /* 0x0000c00c09ff75b2 */ /* 0x0008620008000100 */
[----:B------:R4:W1:Y:S01]  /*0bb0*/  SYNCS.EXCH.64 URZ, [UR9+0xe0], UR14 ;  /* 0x0000e00e09ff75b2 */ /* 0x0008620008000100 */
[----:B------:R4:W1:Y:S01]  /*0bc0*/  SYNCS.EXCH.64 URZ, [UR9+0xc8], UR12 ;  /* 0x0000c80c09ff75b2 */ /* 0x0008620008000100 */
[----:B------:R4:W1:Y:S02]  /*0bd0*/  SYNCS.EXCH.64 URZ, [UR9+0xe8], UR14 ;  /* 0x0000e80e09ff75b2 */ /* 0x0008640008000100 */
[----:B----4-:R-:W-:Y:S01]  /*0be0*/  NOP ;  /* 0x0000000000007918 */ /* 0x010fe20000000000 */
.L_x_13:
[----:B------:R-:W4:Y:S01]  /*0bf0*/  SHFL.IDX PT, R0, R72, RZ, 0x1f ;  /* 0x00001fff48007589 */ /* 0x000f2200000e0000 */
[----:B------:R-:W-:Y:S01]  /*0c00*/  ISETP.NE.OR P1, PT, RZ, UR10, !P1 ;  /* 0x0000000aff007c0c */ /* 0x000fe2000cf25670 */
        /* <DEDUP_REMOVED lines=12> */
[----:B------:R4:W3:Y:S01]  /*0cd0*/  SYNCS.EXCH.64 URZ, [UR8+0x100], UR12 ;  /* 0x0001000c08ff75b2 */ /* 0x0008e20008000100 */
[----:B------:R4:W1:Y:S01]  /*0ce0*/  SYNCS.EXCH.64 URZ, [UR8+0xf8], UR12 ;  /* 0x0000f80c08ff75b2 */ /* 0x0008620008000100 */
[----:B------:R4:W1:Y:S02]  /*0cf0*/  SYNCS.EXCH.64 URZ, [UR8+0x108], UR12 ;  /* 0x0001080c08ff75b2 */ /* 0x0008640008000100 */
[----:B----4-:R-:W-:Y:S01]  /*0d00*/  NOP ;  /* 0x0000000000007918 */ /* 0x010fe20000000000 */
.L_x_14:
[----:B------:R-:W-:Y:S01]  /*0d10*/  VOTEU.ALL UP1, P1 ;  /* 0x0000000000ff7886 */ /* 0x000fe20000820000 */
[----:B---3--:R-:W3:Y:S01]  /*0d20*/  LDCU UR8, c[0x0][0x36c] ;  /* 0x00006d80ff0877ac */ /* 0x008ee20008000800 */
[----:B------:R-:W-:Y:S01]  /*0d30*/  NOP ;  /* 0x0000000000007918 */ /* 0x000fe20000000000 */
[----:B------:R-:W-:Y:S01]  /*0d40*/  LOP3.LUT R10, R81, 0x1f, RZ, 0xc0, !PT ;  /* 0x0000001f510a7812 */ /* 0x000fe200078ec0ff */
[----:B--2---:R-:W-:Y:S01]  /*0d50*/  UMOV UR12, 0x20 ;  /* 0x00000020000c7882 */ /* 0x004fe20000000000 */
[----:B------:R-:W-:Y:S01]  /*0d60*/  @!UP1 UMOV UR6, 0x400 ;  /* 0x0000040000069882 */ /* 0x000fe20000000000 */
[----:B------:R-:W-:-:S04]  /*0d70*/  @!UP1 UIADD3 UR12, UPT, UPT, -UR12, 0x100000, URZ ;  /* 0x001000000c0c9890 */ /* 0x000fc8000fffe1ff */
[----:B------:R-:W-:Y:S02]  /*0d80*/  @!UP1 USHF.L.U32 UR13, UR12, 0xb, URZ ;  /* 0x0000000b0c0d9899 */ /* 0x000fe400080006ff */
[----:B------:R-:W-:Y:S02]  /*0d90*/  @!UP1 USHF.L.U32 UR12, UR12, 0x1, URZ ;  /* 0x000000010c0c9899 */ /* 0x000fe400080006ff */
[----:B------:R-:W-:Y:S01]  /*0da0*/  @!UP1 ULEA UR6, UR37, UR6, 0x18 ;  /* 0x0000000625069291 */ /* 0x000fe2000f8ec0ff */
[----:B------:R-:W-:Y:S01]  /*0db0*/  VOTEU.ALL UP1, P1 ;  /* 0x0000000000ff7886 */ /* 0x000fe20000820000 */
[----:B------:R-:W-:Y:S01]  /*0dc0*/  UISETP.NE.AND UP4, UPT, UR10, URZ, UPT ;  /* 0x000000ff0a00728c */ /* 0x000fe2000bf85270 */
[----:B------:R-:W2:Y:S09]  /*0dd0*/  FENCE.VIEW.ASYNC.S ;  /* 0x00000000000073c6 */ /* 0x000eb20000000000 */
[----:B--2---:R2:W4:Y:S01]  /*0de0*/  @!UP1 SYNCS.EXCH.64 URZ, [UR6+0x110], UR12 ;  /* 0x0001100c06ff95b2 */ /* 0x0045220008000100 */
[----:B---3--:R-:W-:-:S09]  /*0df0*/  UISETP.EQ.U32.AND UP1, UPT, UR8, 0x1, UPT ;  /* 0x000000010800788c */ /* 0x008fd2000bf22070 */
[----:B------:R-:W-:Y:S05]  /*0e00*/  BRA.U !UP1, `(.L_x_15) ;  /* 0x0000000109087547 */ /* 0x000fea000b800000 */
[----:B-1--4-:R-:W-:Y:S01]  /*0e10*/  UCGABAR_ARV ;  /* 0x00000000000079c7 */ /* 0x012fe20008000000 */
[----:B------:R-:W-:Y:S05]  /*0e20*/  BRA `(.L_x_16) ;  /* 0x0000000000047947 */ /* 0x000fea0003800000 */
.L_x_15:
[----:B-1--4-:R-:W-:Y:S01]  /*0e30*/  NOP ;  /* 0x0000000000007918 */ /* 0x012fe20000000000 */
.L_x_16:
[----:B------:R-:W1:Y:S01]  /*0e40*/  S2R R11, SR_CTAID.X ;  /* 0x00000000000b7919 */ /* 0x000e620000002500 */
[----:B------:R-:W-:-:S05]  /*0e50*/  CS2R.32 R68, SR_CgaSize ;  /* 0x0000000000447805 */ /* 0x000fca0000008a00 */
[----:B------:R-:W-:-:S05]  /*0e60*/  IMAD R68, R68, -0xa0, RZ ;  /* 0xffffff6044447824 */ /* 0x000fca00078e02ff */
[----:B------:R-:W-:-:S14]  /*0e70*/  R2UR UR8, R68 ;  /* 0x00000000440872ca */ /* 0x000fdc00000e0000 */
[----:B------:R-:W3:Y:S01]  /*0e80*/  LDCU UR8, c[0x0][UR8+0x2b0] ;  /* 0x00005600080877ac */ /* 0x000ee20008000800 */
[----:B------:R-:W-:-:S05]  /*0e90*/  CS2R.32 R0, SR_CgaSize ;  /* 0x0000000000007805 */ /* 0x000fca0000008a00 */
[----:B------:R-:W-:-:S06]  /*0ea0*/  IMAD R0, R0, -0xa0, RZ ;  /* 0xffffff6000007824 */ /* 0x000fcc00078e02ff */
[----:B------:R-:W4:Y:S01]  /*0eb0*/  LDC R0, c[0x0][R0+0x2a0] ;  /* 0x0000a80000007b82 */ /* 0x000f220000000800 */
[----:B------:R-:W-:Y:S01]  /*0ec0*/  PRMT R8, RZ, 0x7610, R8 ;  /* 0x00007610ff087816 */ /* 0x000fe20000000008 */
[----:B------:R-:W3:Y:S01]  /*0ed0*/  S2R R20, SR_CTAID.Y ;  /* 0x0000000000147919 */ /* 0x000ee20000002600 */
[----:B------:R-:W-:-:S05]  /*0ee0*/  CS2R.32 R68, SR_CgaSize ;  /* 0x0000000000447805 */ /* 0x000fca0000008a00 */
[----:B------:R-:W-:-:S05]  /*0ef0*/  IMAD R68, R68, -0xa0, RZ ;  /* 0xffffff6044447824 */ /* 0x000fca00078e02ff */
[----:B--2---:R-:W-:-:S14]  /*0f00*/  R2UR UR6, R68 ;  /* 0x00000000440672ca */ /* 0x004fdc00000e0000 */
[----:B------:R-:W2:Y:S01]  /*0f10*/  LDCU UR6, c[0x0][UR6+0x2b4] ;  /* 0x00005680060677ac */ /* 0x000ea20008000800 */
[----:B------:R-:W-:Y:S01]  /*0f20*/  UISETP.NE.AND UP2, UPT, UR10, 0x2, UPT ;  /* 0x000000020a00788c */ /* 0x000fe2000bf45270 */
[----:B------:R-:W3:Y:S01]  /*0f30*/  LDC R9, c[0x0][0xb24] ;  /* 0x0002c900ff097b82 */ /* 0x000ee20000000800 */
[----:B------:R-:W-:-:S05]  /*0f40*/  CS2R.32 R66, SR_CgaSize ;  /* 0x0000000000427805 */ /* 0x000fca0000008a00 */
[----:B------:R-:W-:-:S06]  /*0f50*/  IMAD R66, R66, -0xa0, RZ ;  /* 0xffffff6042427824 */ /* 0x000fcc00078e02ff */
[----:B------:R-:W4:Y:S08]  /*0f60*/  LDC R66, c[0x0][R66+0x2a4] ;  /* 0x0000a90042427b82 */ /* 0x000f300000000800 */
[----:B------:R-:W4:Y:S01]  /*0f70*/  LDC R26, c[0x0][0xb24] ;  /* 0x0002c900ff1a7b82 */ /* 0x000f220000000800 */
[----:B-1----:R-:W-:Y:S01]  /*0f80*/  I2FP.F32.U32 R4, R11 ;  /* 0x0000000b00047245 */ /* 0x002fe20000201000 */
[----:B------:R-:W-:-:S06]  /*0f90*/  IMAD.MOV.U32 R21, RZ, RZ, R11 ;  /* 0x000000ffff157224 */ /* 0x000fcc00078e000b */
[----:B------:R-:W1:Y:S01]  /*0fa0*/  S2UR UR36, SR_CTAID.Z ;  /* 0x00000000002479c3 */ /* 0x000e620000002700 */
[----:B---3--:R-:W-:Y:S02]  /*0fb0*/  ISETP.GE.AND P0, PT, R9, 0x1, PT ;  /* 0x000000010900780c */ /* 0x008fe40003f06270 */
[----:B------:R-:W-:Y:S01]  /*0fc0*/  I2FP.F32.U32 R2, R20 ;  /* 0x0000001400027245 */ /* 0x000fe20000201000 */
[----:B------:R-:W-:-:S04]  /*0fd0*/  FMUL R4, R4, UR8 ;  /* 0x0000000804047c20 */ /* 0x000fc80008400000 */
[----:B--2---:R-:W-:Y:S01]  /*0fe0*/  FMUL R2, R2, UR6 ;  /* 0x0000000602027c20 */ /* 0x004fe20008400000 */
[----:B------:R-:W2:Y:S01]  /*0ff0*/  F2I.U32.TRUNC.NTZ R68, R4 ;  /* 0x0000000400447305 */ /* 0x000ea2000020f000 */
[----:B------:R-:W3:Y:S07]  /*1000*/  LDCU UR6, c[0x0][0xb30] ;  /* 0x00016600ff0677ac */ /* 0x000eee0008000800 */
[----:B------:R-:W1:Y:S01]  /*1010*/  F2I.U32.TRUNC.NTZ R3, R2 ;  /* 0x0000000200037305 */ /* 0x000e62000020f000 */
[----:B--2---:R-:W-:-:S04]  /*1020*/  IMAD.MOV R68, RZ, RZ, -R68 ;  /* 0x000000ffff447224 */ /* 0x004fc800078e0a44 */
[----:B----4-:R-:W-:Y:S01]  /*1030*/  IMAD R68, R0, R68, R11 ;  /* 0x0000004400447224 */ /* 0x010fe200078e020b */
[----:B------:R-:W-:Y:S01]  /*1040*/  PRMT R0, RZ, 0x7610, R0 ;  /* 0x00007610ff007816 */ /* 0x000fe20000000000 */
[----:B---3--:R-:W-:Y:S01]  /*1050*/  UISETP.NE.AND UP3, UPT, UR6, 0x1, UPT ;  /* 0x000000010600788c */ /* 0x008fe2000bf65270 */
[----:B-1----:R-:W-:-:S05]  /*1060*/  IADD3 R3, PT, PT, -R3, RZ, RZ ;  /* 0x000000ff03037210 */ /* 0x002fca0007ffe1ff */
[----:B------:R-:W-:Y:S01]  /*1070*/  IMAD R66, R66, R3, R20 ;  /* 0x0000000342427224 */ /* 0x000fe200078e0214 */
[----:B------:R-:W-:Y:S06]  /*1080*/  BRA.U UP4, `(.L_x_17) ;  /* 0x0000000104247547 */ /* 0x000fec000b800000 */
[----:B------:R-:W-:Y:S01]  /*1090*/  ISETP.NE.AND P1, PT, R66, RZ, PT ;  /* 0x000000ff4200720c */ /* 0x000fe20003f25270 */
[----:B------:R-:W-:Y:S01]  /*10a0*/  IMAD.MOV.U32 R0, RZ, RZ, 0x3 ;  /* 0x00000003ff007424 */ /* 0x000fe200078e00ff */
[C---:B------:R-:W-:Y:S02]  /*10b0*/  LOP3.LUT R3, R68.reuse, 0xfffffffe, RZ, 0xc0, !PT ;  /* 0xfffffffe44037812 */ /* 0x040fe400078ec0ff */
[----:B------:R-:W-:Y:S02]  /*10c0*/  ISETP.LT.U32.OR P1, PT, R68, 0x2, !P1 ;  /* 0x000000024400780c */ /* 0x000fe40004f21470 */
[----:B------:R-:W-:Y:S02]  /*10d0*/  SHF.L.U32 R0, R0, R3, RZ ;  /* 0x0000000300007219 */ /* 0x000fe400000006ff */
[----:B------:R-:W-:Y:S02]  /*10e0*/  SEL R5, RZ, 0x1, !P1 ;  /* 0x00000001ff057807 */ /* 0x000fe40004800000 */
[----:B------:R-:W-:-:S05]  /*10f0*/  SEL R2, RZ, 0x2, !P1 ;  /* 0x00000002ff027807 */ /* 0x000fca0004800000 */
[----:B------:R-:W-:-:S05]  /*1100*/  IMAD.IADD R2, R5, 0x1, R2 ;  /* 0x0000000105027824 */ /* 0x000fca00078e0202 */
[----:B------:R-:W-:Y:S02]  /*1110*/  PRMT R8, R2, 0x7610, R8 ;  /* 0x0000761002087816 */ /* 0x000fe40000000008 */
.L_x_17:
[----:B------:R-:W-:Y:S05]  /*1120*/  @!P0 BRA `(.L_x_18) ;  /* 0x0000000000b88947 */ /* 0x000fea0003800000 */
[----:B------:R-:W1:Y:S01]  /*1130*/  LDC.64 R4, c[0x0][0xb18] ;  /* 0x0002c600ff047b82 */ /* 0x000e620000000a00 */
[----:B------:R-:W-:-:S07]  /*1140*/  ISETP.NE.AND P0, PT, R9, 0x1, PT ;  /* 0x000000010900780c */ /* 0x000fce0003f05270 */
[----:B------:R-:W2:Y:S08]  /*1150*/  LDC R14, c[0x0][0xb0c] ;  /* 0x0002c300ff0e7b82 */ /* 0x000eb00000000800 */
[----:B------:R-:W3:Y:S08]  /*1160*/  LDC R13, c[0x0][0x370] ;  /* 0x0000dc00ff0d7b82 */ /* 0x000ef00000000800 */
[----:B------:R-:W4:Y:S01]  /*1170*/  LDC R16, c[0x0][0x374] ;  /* 0x0000dd00ff107b82 */ /* 0x000f220000000800 */
[----:B-1----:R-:W-:-:S07]  /*1180*/  ISETP.NE.AND P1, PT, R4, 0x1, PT ;  /* 0x000000010400780c */ /* 0x002fce0003f25270 */
[----:B------:R-:W3:Y:S01]  /*1190*/  LDC.64 R6, c[0x0][0xb10] ;  /* 0x0002c400ff067b82 */ /* 0x000ee20000000a00 */
[----:B--2---:R-:W-:-:S07]  /*11a0*/  ISETP.NE.AND P2, PT, R14, 0x1, PT ;  /* 0x000000010e00780c */ /* 0x004fce0003f45270 */
[----:B------:R-:W1:Y:S08]  /*11b0*/  LDC R12, c[0x0][0xb20] ;  /* 0x0002c800ff0c7b82 */ /* 0x000e700000000800 */
[----:B------:R-:W2:Y:S01]  /*11c0*/  LDC.64 R2, c[0x0][0xb28] ;  /* 0x0002ca00ff027b82 */ /* 0x000ea20000000a00 */
[----:B----4-:R-:W-:-:S04]  /*11d0*/  IMAD.HI.U32 R15, R16, R5, RZ ;  /* 0x00000005100f7227 */ /* 0x010fc800078e00ff */
[----:B------:R-:W-:-:S04]  /*11e0*/  IMAD.HI.U32 R5, R20, R5, RZ ;  /* 0x0000000514057227 */ /* 0x000fc800078e00ff */
[----:B---3--:R-:W-:-:S04]  /*11f0*/  IMAD.HI.U32 R18, R13, R6, RZ ;  /* 0x000000060d127227 */ /* 0x008fc800078e00ff */
[C---:B------:R-:W-:Y:S01]  /*1200*/  IMAD.HI.U32 R22, R11.reuse, R6, RZ ;  /* 0x000000060b167227 */ /* 0x040fe200078e00ff */
[-C--:B------:R-:W-:Y:S02]  /*1210*/  @P2 SHF.R.U32.HI R13, RZ, R7.reuse, R18 ;  /* 0x00000007ff0d2219 */ /* 0x080fe40000011612 */
[-C--:B-1----:R-:W-:Y:S02]  /*1220*/  @P1 SHF.R.U32.HI R16, RZ, R12.reuse, R15 ;  /* 0x0000000cff101219 */ /* 0x082fe4000001160f */
[----:B------:R-:W-:Y:S02]  /*1230*/  SHF.R.U32.HI R5, RZ, R12, R5 ;  /* 0x0000000cff057219 */ /* 0x000fe40000011605 */
[----:B------:R-:W-:Y:S02]  /*1240*/  SHF.R.U32.HI R22, RZ, R7, R22 ;  /* 0x00000007ff167219 */ /* 0x000fe40000011616 */
[----:B------:R-:W-:Y:S01]  /*1250*/  SEL R5, R20, R5, !P1 ;  /* 0x0000000514057207 */ /* 0x000fe20004800000 */
[----:B--2---:R-:W-:Y:S01]  /*1260*/  IMAD.HI.U32 R18, R16, R2, RZ ;  /* 0x0000000210127227 */ /* 0x004fe200078e00ff */
[----:B------:R-:W-:-:S02]  /*1270*/  SEL R21, R11, R22, !P2 ;  /* 0x000000160b157207 */ /* 0x000fc40005000000 */
[----:B------:R-:W-:Y:S01]  /*1280*/  IADD3 R7, PT, PT, -R5, RZ, RZ ;  /* 0x000000ff05077210 */ /* 0x000fe20007ffe1ff */
[----:B------:R-:W-:Y:S01]  /*1290*/  IMAD.HI.U32 R6, R13, R2, RZ ;  /* 0x000000020d067227 */ /* 0x000fe200078e00ff */
[----:B------:R-:W-:-:S03]  /*12a0*/  @P0 SHF.R.U32.HI R16, RZ, R3, R18 ;  /* 0x00000003ff100219 */ /* 0x000fc60000011612 */
[----:B------:R-:W-:Y:S01]  /*12b0*/  IMAD R7, R4, R7, R20 ;  /* 0x0000000704077224 */ /* 0x000fe200078e0214 */
[----:B------:R-:W-:Y:S01]  /*12c0*/  @P0 SHF.R.U32.HI R13, RZ, R3, R6 ;  /* 0x00000003ff0d0219 */ /* 0x000fe20000011606 */
[----:B------:R-:W-:-:S04]  /*12d0*/  IMAD R16, R16, R9, RZ ;  /* 0x0000000910107224 */ /* 0x000fc800078e02ff */
[----:B------:R-:W-:Y:S01]  /*12e0*/  IMAD R6, R13, R9, RZ ;  /* 0x000000090d067224 */ /* 0x000fe200078e02ff */
[----:B------:R-:W-:-:S04]  /*12f0*/  ISETP.GE.AND P1, PT, R5, R16, PT ;  /* 0x000000100500720c */ /* 0x000fc80003f26270 */
[----:B------:R-:W-:Y:S01]  /*1300*/  ISETP.GE.OR P1, PT, R21, R6, P1 ;  /* 0x000000061500720c */ /* 0x000fe20000f26670 */
[----:B------:R-:W-:-:S05]  /*1310*/  IMAD.HI.U32 R6, R5, R2, RZ ;  /* 0x0000000205067227 */ /* 0x000fca00078e00ff */
[----:B------:R-:W-:-:S04]  /*1320*/  SHF.R.U32.HI R6, RZ, R3, R6 ;  /* 0x00000003ff067219 */ /* 0x000fc80000011606 */
[----:B------:R-:W-:-:S03]  /*1330*/  SEL R6, R5, R6, !P0 ;  /* 0x0000000605067207 */ /* 0x000fc60004000000 */
[----:B------:R-:W-:Y:S01]  /*1340*/  @!P1 IMAD.HI.U32 R12, R21, R2, RZ ;  /* 0x00000002150c9227 */ /* 0x000fe200078e00ff */
[----:B------:R-:W-:-:S04]  /*1350*/  IADD3 R2, PT, PT, -R6, RZ, RZ ;  /* 0x000000ff06027210 */ /* 0x000fc80007ffe1ff */
[----:B------:R-:W-:Y:S01]  /*1360*/  @!P1 SHF.R.U32.HI R12, RZ, R3, R12 ;  /* 0x00000003ff0c9219 */ /* 0x000fe2000001160c */
[----:B------:R-:W-:-:S03]  /*1370*/  IMAD R2, R9, R2, R5 ;  /* 0x0000000209027224 */ /* 0x000fc600078e0205 */
[----:B------:R-:W-:-:S05]  /*1380*/  @!P1 SEL R3, R21, R12, !P0 ;  /* 0x0000000c15039207 */ /* 0x000fca0004000000 */
[--C-:B------:R-:W-:Y:S02]  /*1390*/  @!P1 IMAD.IADD R6, R6, 0x1, -R3.reuse ;  /* 0x0000000106069824 */ /* 0x100fe400078e0a03 */
[----:B------:R-:W-:Y:S01]  /*13a0*/  @!P1 IMAD R3, R2, R13, R3 ;  /* 0x0000000d02039224 */ /* 0x000fe200078e0203 */
[----:B------:R-:W-:Y:S01]  /*13b0*/  IADD3 R2, PT, PT, -R21, RZ, RZ ;  /* 0x000000ff15027210 */ /* 0x000fe20007ffe1ff */
[----:B------:R-:W-:Y:S02]  /*13c0*/  @!P1 IMAD R5, R6, R9, R21 ;  /* 0x0000000906059224 */ /* 0x000fe400078e0215 */
[----:B------:R-:W-:Y:S02]  /*13d0*/  @!P1 IMAD.MOV.U32 R21, RZ, RZ, R3 ;  /* 0x000000ffff159224 */ /* 0x000fe400078e0003 */
[----:B------:R-:W-:Y:S02]  /*13e0*/  IMAD R2, R14, R2, R11 ;  /* 0x000000020e027224 */ /* 0x000fe400078e020b */
[----:B------:R-:W-:-:S02]  /*13f0*/  IMAD R20, R5, R4, R7 ;  /* 0x0000000405147224 */ /* 0x000fc400078e0207 */
[----:B------:R-:W-:Y:S02]  /*1400*/  IMAD R21, R21, R14, R2 ;  /* 0x0000000e15157224 */ /* 0x000fe400078e0202 */
.L_x_18:
[----:B------:R-:W-:Y:S05]  /*1410*/  BRA.U UP3, `(.L_x_19) ;  /* 0x0000000103407547 */ /* 0x000fea000b800000 */
[----:B------:R-:W1:Y:S08]  /*1420*/  LDC.64 R4, c[0x0][0xb10] ;  /* 0x0002c400ff047b82 */ /* 0x000e700000000a00 */
[----:B------:R-:W2:Y:S08]  /*1430*/  LDC.64 R2, c[0x0][0xb18] ;  /* 0x0002c600ff027b82 */ /* 0x000eb00000000a00 */
[----:B------:R-:W3:Y:S08]  /*1440*/  LDC R6, c[0x0][0xb20] ;  /* 0x0002c800ff067b82 */ /* 0x000ef00000000800 */
[----:B------:R-:W4:Y:S01]  /*1450*/  LDC R12, c[0x0][0xb0c] ;  /* 0x0002c300ff0c7b82 */ /* 0x000f220000000800 */
[----:B-1----:R-:W-:-:S05]  /*1460*/  IMAD.HI.U32 R4, R21, R4, RZ ;  /* 0x0000000415047227 */ /* 0x002fca00078e00ff */
[----:B------:R-:W-:Y:S01]  /*1470*/  SHF.R.U32.HI R4, RZ, R5, R4 ;  /* 0x00000005ff047219 */ /* 0x000fe20000011604 */
[----:B--2---:R-:W-:Y:S01]  /*1480*/  IMAD.HI.U32 R3, R20, R3, RZ ;  /* 0x0000000314037227 */ /* 0x004fe200078e00ff */
[----:B------:R-:W-:-:S04]  /*1490*/  ISETP.NE.AND P0, PT, R2, 0x1, PT ;  /* 0x000000010200780c */ /* 0x000fc80003f05270 */
[----:B---3--:R-:W-:-:S04]  /*14a0*/  SHF.R.U32.HI R3, RZ, R6, R3 ;  /* 0x00000006ff037219 */ /* 0x008fc80000011603 */
[----:B------:R-:W-:Y:S02]  /*14b0*/  SEL R3, R20, R3, !P0 ;  /* 0x0000000314037207 */ /* 0x000fe40004000000 */
[----:B----4-:R-:W-:-:S04]  /*14c0*/  ISETP.NE.AND P1, PT, R12, 0x1, PT ;  /* 0x000000010c00780c */ /* 0x010fc80003f25270 */
[----:B------:R-:W-:-:S05]  /*14d0*/  SEL R6, R21, R4, !P1 ;  /* 0x0000000415067207 */ /* 0x000fca0004800000 */
[----:B------:R-:W-:Y:S02]  /*14e0*/  IMAD.IADD R4, R3, 0x1, -R6 ;  /* 0x0000000103047824 */ /* 0x000fe400078e0a06 */
[----:B------:R-:W-:Y:S02]  /*14f0*/  IMAD.IADD R3, R6, 0x1, -R3 ;  /* 0x0000000106037824 */ /* 0x000fe400078e0a03 */
[----:B------:R-:W-:Y:S02]  /*1500*/  IMAD R21, R4, R12, R21 ;  /* 0x0000000c04157224 */ /* 0x000fe400078e0215 */
[----:B------:R-:W-:Y:S02]  /*1510*/  IMAD R20, R3, R2, R20 ;  /* 0x0000000203147224 */ /* 0x000fe400078e0214 */
.L_x_19:
[----:B------:R-:W-:Y:S05]  /*1520*/  BRA.U !UP1, `(.L_x_20) ;  /* 0x00000001090c7547 */ /* 0x000fea000b800000 */
[----:B------:R-:W-:Y:S01]  /*1530*/  UCGABAR_WAIT ;  /* 0x0000000000007dc7 */ /* 0x000fe20008000000 */
[----:B------:R-:W-:Y:S01]  /*1540*/  CCTL.IVALL ;  /* 0x00000000ff00798f */ /* 0x000fe20002000000 */
[----:B------:R-:W-:Y:S05]  /*1550*/  BRA `(.L_x_21) ;  /* 0x0000000000047947 */ /* 0x000fea0003800000 */
.L_x_20:
[----:B------:R-:W-:Y:S06]  /*1560*/  BAR.SYNC.DEFER_BLOCKING 0x0 ;  /* 0x0000000000007b1d */ /* 0x000fec0000010000 */
.L_x_21:
[----:B------:R-:W-:Y:S05]  /*1570*/  BRA.U UP2, `(.L_x_22) ;  /* 0x0000001502107547 */ /* 0x000fea000b800000 */
[----:B------:R-:W1:Y:S01]  /*1580*/  LDCU UR15, c[0x0][0x38c] ;  /* 0x00007180ff0f77ac */ /* 0x000e620008000800 */
[----:B------:R-:W2:Y:S01]  /*1590*/  LDC R9, c[0x0][0x370] ;  /* 0x0000dc00ff097b82 */ /* 0x000ea20000000800 */
[C---:B------:R-:W-:Y:S01]  /*15a0*/  IMAD.SHL.U32 R17, R11.reuse, 0x20, RZ ;  /* 0x000000200b117824 */ /* 0x040fe200078e00ff */
[----:B------:R-:W-:Y:S01]  /*15b0*/  PLOP3.LUT P1, PT, PT, PT, UP5, 0x80, 0x8 ;  /* 0x000000000008781c */ /* 0x000fe20003f2f058 */
[----:B------:R-:W-:Y:S01]  /*15c0*/  HFMA2 R15, -RZ, RZ, 0, 5.9604644775390625e-08 ;  /* 0x00000001ff0f7431 */ /* 0x000fe200000001ff */
[----:B------:R-:W-:Y:S01]  /*15d0*/  UISETP.NE.AND UP1, UPT, UR10, URZ, UPT ;  /* 0x000000ff0a00728c */ /* 0x000fe2000bf25270 */
[----:B------:R-:W-:Y:S01]  /*15e0*/  HFMA2 R12, -RZ, RZ, 0, 0 ;  /* 0x00000000ff0c7431 */ /* 0x000fe200000001ff */
[----:B------:R-:W-:Y:S01]  /*15f0*/  ISETP.NE.AND P4, PT, R10, RZ, P5 ;  /* 0x000000ff0a00720c */ /* 0x000fe20002f85270 */
[----:B------:R-:W-:Y:S01]  /*1600*/  IMAD.SHL.U32 R16, R11, 0x80, RZ ;  /* 0x000000800b107824 */ /* 0x000fe200078e00ff */
[----:B------:R-:W3:Y:S01]  /*1610*/  LDC R0, c[0x0][0x374] ;  /* 0x0000dd00ff007b82 */ /* 0x000ee20000000800 */
[----:B------:R-:W-:Y:S01]  /*1620*/  PLOP3.LUT P1, PT, P1, PT, PT, 0x8, 0x80 ;  /* 0x000000000080781c */ /* 0x000fe20000f2e170 */
[----:B------:R-:W-:Y:S01]  /*1630*/  IMAD.MOV.U32 R14, RZ, RZ, RZ ;  /* 0x000000ffff0e7224 */ /* 0x000fe200078e00ff */
[----:B------:R-:W-:Y:S01]  /*1640*/  MOV R8, 0x1 ;  /* 0x0000000100087802 */ /* 0x000fe20000000f00 */
[----:B------:R-:W-:Y:S01]  /*1650*/  IMAD.MOV.U32 R10, RZ, RZ, RZ ;  /* 0x000000ffff0a7224 */ /* 0x000fe200078e00ff */
[----:B------:R-:W-:Y:S01]  /*1660*/  LOP3.LUT R17, R17, 0x20, RZ, 0xc0, !PT ;  /* 0x0000002011117812 */ /* 0x000fe200078ec0ff */
[----:B------:R-:W4:Y:S01]  /*1670*/  LDCU.64 UR30, c[0x0][0x348] ;  /* 0x00006900ff1e77ac */ /* 0x000f220008000a00 */
[----:B-1----:R-:W-:-:S02]  /*1680*/  UIADD3 UR4, UPT, UPT, UR15, 0x3f, URZ ;  /* 0x0000003f0f047890 */ /* 0x002fc4000fffe0ff */
[----:B------:R-:W-:Y:S02]  /*1690*/  USEL UR7, UR7, 0x2, UP1 ;  /* 0x0000000207077887 */ /* 0x000fe40008800000 */
[----:B------:R-:W-:Y:S01]  /*16a0*/  USHF.R.S32.HI UR22, URZ, 0x1f, UR4 ;  /* 0x0000001fff167899 */ /* 0x000fe20008011404 */
[----:B------:R-:W-:-:S03]  /*16b0*/  UMOV UR13, URZ ;  /* 0x000000ff000d7c82 */ /* 0x000fc60008000000 */
[----:B------:R-:W-:Y:S02]  /*16c0*/  ULEA.HI UR22, UR22, UR4, URZ, 0x6 ;  /* 0x0000000416167291 */ /* 0x000fe4000f8f30ff */
[----:B------:R-:W-:Y:S02]  /*16d0*/  UIADD3 UR4, UPT, UPT, UR15, -0x1, URZ ;  /* 0xffffffff0f047890 */ /* 0x000fe4000fffe0ff */
[----:B------:R-:W-:Y:S02]  /*16e0*/  USHF.R.S32.HI UR22, URZ, 0x6, UR22 ;  /* 0x00000006ff167899 */ /* 0x000fe40008011416 */
[----:B------:R-:W-:Y:S02]  /*16f0*/  UISETP.GE.U32.AND UP2, UPT, UR4, -0x7f, UPT ;  /* 0xffffff810400788c */ /* 0x000fe4000bf46070 */
[----:B------:R-:W-:Y:S02]  /*1700*/  UISETP.LT.U32.AND UP0, UPT, UR22, 0x4, UPT ;  /* 0x000000041600788c */ /* 0x000fe4000bf01070 */
[----:B------:R-:W-:-:S02]  /*1710*/  UIADD3 UR15, UPT, UPT, UR15, 0x7e, URZ ;  /* 0x0000007e0f0f7890 */ /* 0x000fc4000fffe0ff */
[----:B------:R-:W-:-:S04]  /*1720*/  USEL UR21, UR22, 0x4, UP0 ;  /* 0x0000000416157887 */ /* 0x000fc80008000000 */
[----:B------:R-:W-:Y:S02]  /*1730*/  UIADD3 UR6, UPT, UPT, UR21, -0x1, URZ ;  /* 0xffffffff15067890 */ /* 0x000fe4000fffe0ff */
[----:B------:R-:W-:Y:S02]  /*1740*/  @UP2 UIADD3 UR6, UPT, UPT, UR21, URZ, URZ ;  /* 0x000000ff15062290 */ /* 0x000fe4000fffe0ff */
[----:B------:R-:W-:Y:S02]  /*1750*/  UIADD3 UR14, UPT, UPT, UR22, -UR21, URZ ;  /* 0x80000015160e7290 */ /* 0x000fe4000fffe0ff */
[----:B------:R-:W-:Y:S02]  /*1760*/  UIADD3 UR5, UPT, UPT, UR6, 0x1, URZ ;  /* 0x0000000106057890 */ /* 0x000fe4000fffe0ff */
[----:B--2-4-:R-:W-:-:S12]  /*1770*/  UIADD3 UR6, UPT, UPT, -UR6, URZ, URZ ;  /* 0x000000ff06067290 */ /* 0x014fd8000fffe1ff */
.L_x_42:
[----:B------:R-:W-:Y:S01]  /*1780*/  UISETP.NE.AND UP0, UPT, UR37, URZ, UPT ;  /* 0x000000ff2500728c */ /* 0x000fe2000bf05270 */
[----:B------:R-:W1:Y:S08]  /*1790*/  S2UR UR37, SR_CgaCtaId ;  /* 0x00000000002579c3 */ /* 0x000e700000008800 */
[----:B------:R-:W-:Y:S05]  /*17a0*/  BRA.U UP0, `(.L_x_23) ;  /* 0x0000000100347547 */ /* 0x000fea000b800000 */
[----:B------:R-:W2:Y:S01]  /*17b0*/  S2R R2, SR_CgaCtaId ;  /* 0x0000000000027919 */ /* 0x000ea20000008800 */
[----:B------:R-:W-:-:S04]  /*17c0*/  MOV R3, 0x400 ;  /* 0x0000040000037802 */ /* 0x000fc80000000f00 */
[----:B--2---:R-:W-:Y:S02]  /*17d0*/  LEA R3, R2, R3, 0x18 ;  /* 0x0000000302037211 */ /* 0x004fe400078ec0ff */
[----:B------:R-:W-:-:S03]  /*17e0*/  SHF.L.U32 R2, R8, 0x1f, RZ ;  /* 0x0000001f08027819 */ /* 0x000fc600000006ff */
[----:B------:R-:W-:-:S04]  /*17f0*/  IMAD R3, R10, 0x8, R3 ;  /* 0x000000080a037824 */ /* 0x000fc800078e0203 */
[----:B------:R-:W2:Y:S02]  /*1800*/  SYNCS.PHASECHK.TRANS64.TRYWAIT P0, [R3+URZ+0x100], R2 ;  /* 0x00010002030075a7 */ /* 0x000ea400080011ff */
[----:B--2---:R-:W-:Y:S05]  /*1810*/  @!P0 BRA `(.L_x_24) ;  /* 0x0000007000e88947 */ /* 0x004fea0003800000 */
.L_x_149:
[----:B------:R-:W-:Y:S01]  /*1820*/  VIADD R10, R10, 0x1 ;  /* 0x000000010a0a7836 */ /* 0x000fe20000000000 */
[----:B------:R2:W-:Y:S04]  /*1830*/  SYNCS.ARRIVE.TRANS64.A1T0 RZ, [R3+URZ+0xf0], RZ ;  /* 0x0000f0ff03ff79a7 */ /* 0x0005e800081000ff */
[----:B------:R-:W-:-:S04]  /*1840*/  ISETP.NE.AND P0, PT, R10, 0x2, PT ;  /* 0x000000020a00780c */ /* 0x000fc80003f05270 */
[----:B------:R-:W-:Y:S02]  /*1850*/  SEL R10, R10, RZ, P0 ;  /* 0x000000ff0a0a7207 */ /* 0x000fe40000000000 */
[----:B--2---:R-:W-:-:S04]  /*1860*/  SEL R3, RZ, 0x1, P0 ;  /* 0x00000001ff037807 */ /* 0x004fc80000000000 */
[----:B------:R-:W-:-:S07]  /*1870*/  LOP3.LUT R8, R8, R3, RZ, 0x3c, !PT ;  /* 0x0000000308087212 */ /* 0x000fce00078e3cff */
.L_x_23:
[----:B------:R-:W-:Y:S01]  /*1880*/  UMOV UR4, 0x400 ;  /* 0x0000040000047882 */ /* 0x000fe20000000000 */
[----:B------:R-:W-:Y:S01]  /*1890*/  LEA.HI R3, R21, R21, RZ, 0x1 ;  /* 0x0000001515037211 */ /* 0x000fe200078f08ff */
[----:B-1----:R-:W-:Y:S01]  /*18a0*/  ULEA UR4, UR37, UR4, 0x18 ;  /* 0x0000000425047291 */ /* 0x002fe2000f8ec0ff */
[----:B------:R-:W-:Y:S01]  /*18b0*/  SHF.L.U32 R2, R15, 0x1f, RZ ;  /* 0x0000001f0f027819 */ /* 0x000fe200000006ff */
[----:B------:R-:W-:Y:S01]  /*18c0*/  UISETP.GE.U32.AND UP0, UPT, UR15, 0x7f, UPT ;  /* 0x0000007f0f00788c */ /* 0x000fe2000bf06070 */
[----:B------:R-:W-:Y:S01]  /*18d0*/  R2UR UR35, R16 ;  /* 0x00000000102372ca */ /* 0x000fe200000e0000 */
[----:B------:R-:W-:Y:S01]  /*18e0*/  ULEA UR8, UR13, UR4, 0x3 ;  /* 0x000000040d087291 */ /* 0x000fe2000f8e18ff */
[----:B------:R-:W-:Y:S01]  /*18f0*/  IMAD.SHL.U32 R3, R3, 0x80, RZ ;  /* 0x0000008003037824 */ /* 0x000fe200078e00ff */
[----:B------:R-:W-:Y:S01]  /*1900*/  R2UR UR19, R17 ;  /* 0x00000000111372ca */ /* 0x000fe200000e0000 */
[----:B------:R-:W-:-:S03]  /*1910*/  UMOV UR23, URZ ;  /* 0x000000ff00177c82 */ /* 0x000fc60008000000 */
[----:B------:R-:W-:-:S03]  /*1920*/  LOP3.LUT R3, R3, 0xffffff00, RZ, 0xc0, !PT ;  /* 0xffffff0003037812 */ /* 0x000fc600078ec0ff */
[----:B------:R1:W2:Y:S01]  /*1930*/  SYNCS.PHASECHK.TRANS64.TRYWAIT P0, [UR8+0x20], R2 ;  /* 0x00002002ff0075a7 */ /* 0x0002a20008001108 */
[----:B------:R-:W-:Y:S02]  /*1940*/  R2UR UR9, R3 ;  /* 0x00000000030972ca */ /* 0x000fe400000e0000 */
[----:B------:R-:W-:-:S11]  /*1950*/  R2UR UR8, R20 ;  /* 0x00000000140872ca */ /* 0x000fd600000e0000 */
[----:B------:R-:W-:Y:S02]  /*1960*/  ULOP3.LUT UR35, UR9, 0x80, UR35, 0xf8, !UPT ;  /* 0x0000008009237892 */ /* 0x000fe4000f8ef823 */
[----:B------:R-:W-:Y:S01]  /*1970*/  ULEA UR19, UR8, UR19, 0x6 ;  /* 0x0000001308137291 */ /* 0x000fe2000f8e30ff */
[----:B------:R-:W-:Y:S11]  /*1980*/  BRA.U !UP0, `(.L_x_25) ;  /* 0x0000000108f07547 */ /* 0x000ff6000b800000 */
[----:B------:R-:W-:Y:S01]  /*1990*/  UMOV UR29, UR6 ;  /* 0x00000006001d7c82 */ /* 0x000fe20008000000 */
[----:B------:R-:W-:Y:S01]  /*19a0*/  UMOV UR44, UR13 ;  /* 0x0000000d002c7c82 */ /* 0x000fe20008000000 */
[----:B------:R-:W-:-:S05]  /*19b0*/  UMOV UR26, 0x20 ;  /* 0x00000020001a7882 */ /* 0x000fca0000000000 */
.L_x_31:
[----:B------:R-:W-:Y:S01]  /*19c0*/  ULEA UR33, UR44, UR4, 0x3 ;  /* 0x000000042c217291 */ /* 0x000fe2000f8e18ff */
[----:B------:R-:W-:Y:S01]  /*19d0*/  @P5 MOV R3, 0x14000 ;  /* 0x0001400000035802 */ /* 0x000fe20000000f00 */
[----:B-12---:R-:W-:Y:S10]  /*19e0*/  @P0 BRA `(.L_x_26) ;  /* 0x00000000000c0947 */ /* 0x006ff40003800000 */
[----:B------:R-:W-:-:S04]  /*19f0*/  SHF.L.U32 R5, R15, 0x1f, RZ ;  /* 0x0000001f0f057819 */ /* 0x000fc800000006ff */
[----:B------:R-:W2:Y:S02]  /*1a00*/  SYNCS.PHASECHK.TRANS64.TRYWAIT P0, [UR33+0x20], R5 ;  /* 0x00002005ff0075a7 */ /* 0x000ea40008001121 */
[----:B--2---:R-:W-:Y:S05]  /*1a10*/  @!P0 BRA `(.L_x_27) ;  /* 0x00000070007c8947 */ /* 0x004fea0003800000 */
.L_x_26:
[----:B------:R2:W-:Y:S01]  /*1a20*/  @P5 SYNCS.ARRIVE.TRANS64 RZ, [UR33], R3 ;  /* 0x00000003ffff59a7 */ /* 0x0005e20008000021 */
[----:B------:R-:W-:Y:S02]  /*1a30*/  ULOP3.LUT UR8, UR7, 0x2, URZ, 0xfc, !UPT ;  /* 0x0000000207087892 */ /* 0x000fe4000f8efcff */
[----:B------:R-:W-:Y:S02]  /*1a40*/  UIADD3 UR29, UPT, UPT, UR29, 0x1, URZ ;  /* 0x000000011d1d7890 */ /* 0x000fe4000fffe0ff */
[----:B------:R-:W-:Y:S02]  /*1a50*/  UISETP.NE.AND UP0, UPT, UR8, 0x2, UPT ;  /* 0x000000020800788c */ /* 0x000fe4000bf05270 */
[----:B------:R-:W-:-:S07]  /*1a60*/  UISETP.NE.AND UP2, UPT, UR29, 0x1, UPT ;  /* 0x000000011d00788c */ /* 0x000fce000bf45270 */
[----:B------:R-:W-:Y:S05]  /*1a70*/  BRA.U UP0, `(.L_x_28) ;  /* 0x0000000100047547 */ /* 0x000fea000b800000 */
[----:B------:R-:W-:Y:S05]  /*1a80*/  BPT.TRAP 0x1 ;  /* 0x000000040000795c */ /* 0x000fea0000300000 */
.L_x_28:
[----:B------:R-:W-:Y:S04]  /*1a90*/  BSSY.RECONVERGENT B0, `(.L_x_29) ;  /* 0x0000003000007945 */ /* 0x000fe80003800200 */
[----:B------:R-:W-:Y:S05]  /*1aa0*/  @!P4 BRA `(.L_x_30) ;  /* 0x000000000004c947 */ /* 0x000fea0003800000 */
[----:B------:R-:W-:Y:S05]  /*1ab0*/  BPT.TRAP 0x1 ;  /* 0x000000040000795c */ /* 0x000fea0000300000 */
.L_x_30:
[----:B------:R-:W-:Y:S05]  /*1ac0*/  BSYNC.RECONVERGENT B0 ;  /* 0x0000000000007941 */ /* 0x000fea0003800200 */
.L_x_29:
[----:B------:R-:W-:Y:S02]  /*1ad0*/  UIADD3 UR13, UPT, UPT, UR44, 0x1, URZ ;  /* 0x000000012c0d7890 */ /* 0x000fe4000fffe0ff */
[----:B------:R-:W-:Y:S02]  /*1ae0*/  ULEA UR24, UR44, UR4, 0xf ;  /* 0x000000042c187291 */ /* 0x000fe4000f8e78ff */
[----:B------:R-:W-:Y:S02]  /*1af0*/  UISETP.NE.AND UP0, UPT, UR13, 0x4, UPT ;  /* 0x000000040d00788c */ /* 0x000fe4000bf05270 */
[----:B------:R-:W-:Y:S02]  /*1b00*/  UIADD3 UR42, UP1, UPT, UR30, 0x80, URZ ;  /* 0x000000801e2a7890 */ /* 0x000fe4000ff3e0ff */
[----:B------:R-:W-:Y:S02]  /*1b10*/  USEL UR9, URZ, 0x1, UP0 ;  /* 0x00000001ff097887 */ /* 0x000fe40008000000 */
[----:B------:R-:W-:-:S02]  /*1b20*/  USEL UR13, UR13, URZ, UP0 ;  /* 0x000000ff0d0d7287 */ /* 0x000fc40008000000 */
[----:B------:R-:W-:Y:S02]  /*1b30*/  UIADD3 UR40, UP0, UPT, UR30, 0x180, URZ ;  /* 0x000001801e287890 */ /* 0x000fe4000ff1e0ff */
[----:B------:R-:W-:Y:S01]  /*1b40*/  ULEA UR8, UR13, UR4, 0x3 ;  /* 0x000000040d087291 */ /* 0x000fe2000f8e18ff */
[----:B------:R-:W-:Y:S01]  /*1b50*/  LOP3.LUT R15, R15, UR9, RZ, 0x3c, !PT ;  /* 0x000000090f0f7c12 */ /* 0x000fe2000f8e3cff */
[----:B------:R-:W-:Y:S02]  /*1b60*/  UIADD3 UR34, UPT, UPT, UR26, -0x20, URZ ;  /* 0xffffffe01a227890 */ /* 0x000fe4000fffe0ff */
[----:B------:R-:W-:Y:S01]  /*1b70*/  ULOP3.LUT UR33, UR33, 0xfefffff8, URZ, 0xc0, !UPT ;  /* 0xfefffff821217892 */ /* 0x000fe2000f8ec0ff */
[----:B-1----:R-:W-:Y:S01]  /*1b80*/  SHF.L.U32 R2, R15, 0x1f, RZ ;  /* 0x0000001f0f027819 */ /* 0x002fe200000006ff */
[----:B------:R-:W-:Y:S02]  /*1b90*/  UIADD3.X UR43, UPT, UPT, URZ, UR31, URZ, UP1, !UPT ;  /* 0x0000001fff2b7290 */ /* 0x000fe40008ffe4ff */
[----:B------:R-:W-:Y:S01]  /*1ba0*/  UIADD3 UR32, UPT, UPT, UR24, 0x8400, URZ ;  /* 0x0000840018207890 */ /* 0x000fe2000fffe0ff */
[----:B------:R4:W1:Y:S01]  /*1bb0*/  SYNCS.PHASECHK.TRANS64.TRYWAIT P0, [UR8+0x20], R2 ;  /* 0x00002002ff0075a7 */ /* 0x0008620008001108 */
[----:B------:R-:W-:-:S02]  /*1bc0*/  ULEA UR8, UR44, UR4, 0xd ;  /* 0x000000042c087291 */ /* 0x000fc4000f8e68ff */
[----:B------:R-:W-:Y:S02]  /*1bd0*/  UIADD3 UR24, UPT, UPT, UR24, 0xc400, URZ ;  /* 0x0000c40018187890 */ /* 0x000fe4000fffe0ff */
[----:B------:R-:W-:Y:S02]  /*1be0*/  UIADD3.X UR41, UPT, UPT, URZ, UR31, URZ, UP0, !UPT ;  /* 0x0000001fff297290 */ /* 0x000fe400087fe4ff */
[----:B------:R-:W-:Y:S02]  /*1bf0*/  UIADD3 UR16, UPT, UPT, UR8, 0x28400, URZ ;  /* 0x0002840008107890 */ /* 0x000fe4000fffe0ff */
[----:B------:R-:W-:Y:S01]  /*1c00*/  UIADD3 UR8, UPT, UPT, UR8, 0x29400, URZ ;  /* 0x0002940008087890 */ /* 0x000fe2000fffe0ff */
[----:B------:R-:W-:Y:S01]  /*1c10*/  UMOV UR38, 0x0 ;  /* 0x0000000000267882 */ /* 0x000fe20000000000 */
[----:B------:R-:W-:Y:S01]  /*1c20*/  UMOV UR39, 0x10000000 ;  /* 0x1000000000277882 */ /* 0x000fe20000000000 */
[----:B------:R-:W-:Y:S01]  /*1c30*/  UMOV UR27, UR35 ;  /* 0x00000023001b7c82 */ /* 0x000fe20008000000 */
[----:B------:R-:W-:Y:S01]  /*1c40*/  UMOV UR28, UR36 ;  /* 0x00000024001c7c82 */ /* 0x000fe20008000000 */
[----:B------:R-:W-:Y:S01]  /*1c50*/  UMOV UR25, UR33 ;  /* 0x0000002100197c82 */ /* 0x000fe20008000000 */
[----:B------:R-:W-:Y:S01]  /*1c60*/  UMOV UR20, UR36 ;  /* 0x0000002400147c82 */ /* 0x000fe20008000000 */
[----:B------:R-:W-:Y:S01]  /*1c70*/  UMOV UR17, UR33 ;  /* 0x0000002100117c82 */ /* 0x000fe20008000000 */
[----:B------:R-:W-:Y:S01]  /*1c80*/  UMOV UR18, UR34 ;  /* 0x0000002200127c82 */ /* 0x000fe20008000000 */
[----:B------:R-:W-:Y:S01]  /*1c90*/  UTMALDG.3D.2CTA [UR32], [UR42], desc[UR38] ;  /* 0x000026202a0075b4 */ /* 0x000fe20008211000 */
[----:B------:R-:W-:Y:S01]  /*1ca0*/  UMOV UR10, UR26 ;  /* 0x0000001a000a7c82 */ /* 0x000fe20008000000 */
[----:B------:R-:W-:Y:S01]  /*1cb0*/  UMOV UR11, UR19 ;  /* 0x00000013000b7c82 */ /* 0x000fe20008000000 */
[----:B------:R-:W-:Y:S01]  /*1cc0*/  UMOV UR12, UR36 ;  /* 0x00000024000c7c82 */ /* 0x000fe20008000000 */
[----:B------:R-:W-:Y:S01]  /*1cd0*/  UMOV UR9, UR33 ;  /* 0x0000002100097c82 */ /* 0x000fe20008000000 */
[----:B------:R-:W-:Y:S01]  /*1ce0*/  UMOV UR23, UR5 ;  /* 0x0000000500177c82 */ /* 0x000fe20008000000 */
[----:B------:R-:W-:Y:S01]  /*1cf0*/  UMOV UR44, UR13 ;  /* 0x0000000d002c7c82 */ /* 0x000fe20008000000 */
[----:B------:R2:W-:Y:S01]  /*1d00*/  UTMALDG.3D.2CTA [UR24], [UR42], desc[UR38] ;  /* 0x000026182a0075b4 */ /* 0x0005e20008211000 */
[----:B------:R4:W-:Y:S01]  /*1d10*/  UTMALDG.3D.2CTA [UR16], [UR40], desc[UR38] ;  /* 0x00002610280075b4 */ /* 0x0009e20008211000 */
[----:B------:R4:W-:Y:S01]  /*1d20*/  UTMALDG.3D.2CTA [UR8], [UR40], desc[UR38] ;  /* 0x00002608280075b4 */ /* 0x0009e20008211000 */
[----:B--2---:R-:W-:Y:S01]  /*1d30*/  UIADD3 UR26, UPT, UPT, UR26, 0x40, URZ ;  /* 0x000000401a1a7890 */ /* 0x004fe2000fffe0ff */
[----:B----4-:R-:W-:Y:S11]  /*1d40*/  BRA.U UP2, `(.L_x_31) ;  /* 0xfffffffd021c7547 */ /* 0x010ff6000b83ffff */
.L_x_25:
[----:B------:R-:W-:Y:S01]  /*1d50*/  ULEA UR8, UR13, UR4, 0x3 ;  /* 0x000000040d087291 */ /* 0x000fe2000f8e18ff */
[----:B-1----:R-:W-:Y:S01]  /*1d60*/  SHF.L.U32 R2, R15, 0x1f, RZ ;  /* 0x0000001f0f027819 */ /* 0x002fe200000006ff */
[----:B------:R-:W-:Y:S01]  /*1d70*/  @!P1 SYNCS.ARRIVE.TRANS64.A1T0 RZ, [UR4+0x88], RZ ;  /* 0x000088ffffff99a7 */ /* 0x000fe20008100004 */
[----:B------:R-:W-:-:S06]  /*1d80*/  UISETP.GT.AND UP0, UPT, UR22, UR21, UPT ;  /* 0x000000151600728c */ /* 0x000fcc000bf04270 */
[----:B--2---:R1:W2:Y:S03]  /*1d90*/  SYNCS.PHASECHK.TRANS64.TRYWAIT P0, [UR8+0x20], R2 ;  /* 0x00002002ff0075a7 */ /* 0x0042a60008001108 */
[----:B------:R-:W-:Y:S05]  /*1da0*/  BRA.U !UP0, `(.L_x_32) ;  /* 0x0000000108e87547 */ /* 0x000fea000b800000 */
[----:B------:R-:W-:Y:S01]  /*1db0*/  UIADD3 UR29, UPT, UPT, UR14, UR23, URZ ;  /* 0x000000170e1d7290 */ /* 0x000fe2000fffe0ff */
[----:B------:R-:W-:-:S11]  /*1dc0*/  UMOV UR44, UR13 ;  /* 0x0000000d002c7c82 */ /* 0x000fd60008000000 */
.L_x_38:
[----:B------:R-:W-:Y:S01]  /*1dd0*/  ULEA UR33, UR44, UR4, 0x3 ;  /* 0x000000042c217291 */ /* 0x000fe2000f8e18ff */
[----:B--2---:R-:W-:Y:S01]  /*1de0*/  @P5 MOV R3, 0x14000 ;  /* 0x0001400000035802 */ /* 0x004fe20000000f00 */
[----:B-12---:R-:W-:Y:S10]  /*1df0*/  @P0 BRA `(.L_x_33) ;  /* 0x00000000000c0947 */ /* 0x006ff40003800000 */
[----:B------:R-:W-:-:S04]  /*1e00*/  SHF.L.U32 R5, R15, 0x1f, RZ ;  /* 0x0000001f0f057819 */ /* 0x000fc800000006ff */
[----:B------:R-:W2:Y:S02]  /*1e10*/  SYNCS.PHASECHK.TRANS64.TRYWAIT P0, [UR33+0x20], R5 ;  /* 0x00002005ff0075a7 */ /* 0x000ea40008001121 */
[----:B--2---:R-:W-:Y:S05]  /*1e20*/  @!P0 BRA `(.L_x_34) ;  /* 0x0000006c00908947 */ /* 0x004fea0003800000 */
.L_x_33:
[----:B------:R2:W-:Y:S01]  /*1e30*/  @P5 SYNCS.ARRIVE.TRANS64 RZ, [UR33], R3 ;  /* 0x00000003ffff59a7 */ /* 0x0005e20008000021 */
[----:B------:R-:W-:-:S04]  /*1e40*/  ULOP3.LUT UR8, UR7, 0x2, URZ, 0xfc, !UPT ;  /* 0x0000000207087892 */ /* 0x000fc8000f8efcff */
[----:B------:R-:W-:-:S09]  /*1e50*/  UISETP.NE.AND UP0, UPT, UR8, 0x2, UPT ;  /* 0x000000020800788c */ /* 0x000fd2000bf05270 */
[----:B------:R-:W-:Y:S05]  /*1e60*/  BRA.U UP0, `(.L_x_35) ;  /* 0x0000000100047547 */ /* 0x000fea000b800000 */
[----:B------:R-:W-:Y:S05]  /*1e70*/  BPT.TRAP 0x1 ;  /* 0x000000040000795c */ /* 0x000fea0000300000 */
.L_x_35:
[----:B------:R-:W-:Y:S04]  /*1e80*/  BSSY.RECONVERGENT B0, `(.L_x_36) ;  /* 0x0000003000007945 */ /* 0x000fe80003800200 */
[----:B------:R-:W-:Y:S05]  /*1e90*/  @!P4 BRA `(.L_x_37) ;  /* 0x000000000004c947 */ /* 0x000fea0003800000 */
[----:B------:R-:W-:Y:S05]  /*1ea0*/  BPT.TRAP 0x1 ;  /* 0x000000040000795c */ /* 0x000fea0000300000 */
.L_x_37:
[----:B------:R-:W-:Y:S05]  /*1eb0*/  BSYNC.RECONVERGENT B0 ;  /* 0x0000000000007941 */ /* 0x000fea0003800200 */
.L_x_36:
[----:B------:R-:W-:Y:S02]  /*1ec0*/  UIADD3 UR13, UPT, UPT, UR44, 0x1, URZ ;  /* 0x000000012c0d7890 */ /* 0x000fe4000fffe0ff */
[----:B------:R-:W-:Y:S02]  /*1ed0*/  ULEA UR24, UR44, UR4, 0xf ;  /* 0x000000042c187291 */ /* 0x000fe4000f8e78ff */
[----:B------:R-:W-:Y:S02]  /*1ee0*/  UISETP.NE.AND UP0, UPT, UR13, 0x4, UPT ;  /* 0x000000040d00788c */ /* 0x000fe4000bf05270 */
[----:B------:R-:W-:Y:S02]  /*1ef0*/  UIADD3 UR42, UP1, UPT, UR30, 0x80, URZ ;  /* 0x000000801e2a7890 */ /* 0x000fe4000ff3e0ff */
[----:B------:R-:W-:Y:S02]  /*1f00*/  USEL UR9, URZ, 0x1, UP0 ;  /* 0x00000001ff097887 */ /* 0x000fe40008000000 */
[----:B------:R-:W-:-:S02]  /*1f10*/  USEL UR13, UR13, URZ, UP0 ;  /* 0x000000ff0d0d7287 */ /* 0x000fc40008000000 */
[----:B------:R-:W-:Y:S02]  /*1f20*/  USHF.L.U32 UR34, UR23, 0x6, URZ ;  /* 0x0000000617227899 */ /* 0x000fe400080006ff */
[----:B------:R-:W-:Y:S01]  /*1f30*/  ULEA UR8, UR13, UR4, 0x3 ;  /* 0x000000040d087291 */ /* 0x000fe2000f8e18ff */
[----:B------:R-:W-:Y:S01]  /*1f40*/  LOP3.LUT R15, R15, UR9, RZ, 0x3c, !PT ;  /* 0x000000090f0f7c12 */ /* 0x000fe2000f8e3cff */
[----:B------:R-:W-:Y:S02]  /*1f50*/  UIADD3 UR40, UP0, UPT, UR30, 0x180, URZ ;  /* 0x000001801e287890 */ /* 0x000fe4000ff1e0ff */
[----:B------:R-:W-:Y:S01]  /*1f60*/  ULOP3.LUT UR33, UR33, 0xfefffff8, URZ, 0xc0, !UPT ;  /* 0xfefffff821217892 */ /* 0x000fe2000f8ec0ff */
[----:B-1----:R-:W-:Y:S01]  /*1f70*/  SHF.L.U32 R2, R15, 0x1f, RZ ;  /* 0x0000001f0f027819 */ /* 0x002fe200000006ff */
[----:B------:R-:W-:Y:S02]  /*1f80*/  UIADD3.X UR43, UPT, UPT, URZ, UR31, URZ, UP1, !UPT ;  /* 0x0000001fff2b7290 */ /* 0x000fe40008ffe4ff */
[----:B------:R-:W-:Y:S01]  /*1f90*/  UIADD3 UR32, UPT, UPT, UR24, 0x8400, URZ ;  /* 0x0000840018207890 */ /* 0x000fe2000fffe0ff */
[----:B------:R4:W1:Y:S01]  /*1fa0*/  SYNCS.PHASECHK.TRANS64.TRYWAIT P0, [UR8+0x20], R2 ;  /* 0x00002002ff0075a7 */ /* 0x0008620008001108 */
[----:B------:R-:W-:-:S02]  /*1fb0*/  ULEA UR8, UR44, UR4, 0xd ;  /* 0x000000042c087291 */ /* 0x000fc4000f8e68ff */
[----:B------:R-:W-:Y:S02]  /*1fc0*/  UIADD3 UR26, UPT, UPT, UR34, 0x20, URZ ;  /* 0x00000020221a7890 */ /* 0x000fe4000fffe0ff */
        /* <DEDUP_REMOVED lines=12> */
[----:B------:R4:W-:Y:S01]  /*2090*/  UTMALDG.3D.2CTA [UR32], [UR42], desc[UR38] ;  /* 0x000026202a0075b4 */ /* 0x0009e20008211000 */
[----:B------:R-:W-:Y:S01]  /*20a0*/  UMOV UR11, UR19 ;  /* 0x00000013000b7c82 */ /* 0x000fe20008000000 */
[----:B------:R-:W-:Y:S01]  /*20b0*/  UMOV UR12, UR36 ;  /* 0x00000024000c7c82 */ /* 0x000fe20008000000 */
[----:B------:R-:W-:Y:S01]  /*20c0*/  UMOV UR9, UR33 ;  /* 0x0000002100097c82 */ /* 0x000fe20008000000 */
[----:B------:R-:W-:Y:S01]  /*20d0*/  UMOV UR10, UR26 ;  /* 0x0000001a000a7c82 */ /* 0x000fe20008000000 */
[----:B------:R-:W-:Y:S01]  /*20e0*/  UIADD3 UR23, UPT, UPT, UR23, 0x1, URZ ;  /* 0x0000000117177890 */ /* 0x000fe2000fffe0ff */
[----:B------:R-:W-:Y:S01]  /*20f0*/  UMOV UR44, UR13 ;  /* 0x0000000d002c7c82 */ /* 0x000fe20008000000 */
[----:B------:R4:W-:Y:S02]  /*2100*/  UTMALDG.3D.2CTA [UR24], [UR42], desc[UR38] ;  /* 0x000026182a0075b4 */ /* 0x0009e40008211000 */
[----:B------:R-:W-:Y:S01]  /*2110*/  UISETP.NE.AND UP0, UPT, UR23, UR29, UPT ;  /* 0x0000001d1700728c */ /* 0x000fe2000bf05270 */
[----:B------:R4:W-:Y:S01]  /*2120*/  UTMALDG.3D.2CTA [UR16], [UR40], desc[UR38] ;  /* 0x00002610280075b4 */ /* 0x0009e20008211000 */
[----:B------:R4:W-:Y:S07]  /*2130*/  UTMALDG.3D.2CTA [UR8], [UR40], desc[UR38] ;  /* 0x00002608280075b4 */ /* 0x0009ee0008211000 */
[----:B----4-:R-:W-:Y:S05]  /*2140*/  BRA.U UP0, `(.L_x_38) ;  /* 0xfffffffd00207547 */ /* 0x010fea000b83ffff */
.L_x_32:
[----:B-1----:R-:W-:Y:S01]  /*2150*/  LEA R2, R14, UR4, 0x3 ;  /* 0x000000040e027c11 */ /* 0x002fe2000f8e18ff */
[----:B------:R-:W-:Y:S01]  /*2160*/  NOP ;  /* 0x0000000000007918 */ /* 0x000fe20000000000 */
[----:B--2---:R-:W-:Y:S02]  /*2170*/  SHF.L.U32 R3, R12, 0x1f, RZ ;  /* 0x0000001f0c037819 */ /* 0x004fe400000006ff */
[----:B------:R-:W-:Y:S02]  /*2180*/  LEA R4, R14, UR4, 0x4 ;  /* 0x000000040e047c11 */ /* 0x000fe4000f8e20ff */
[----:B------:R-:W1:Y:S02]  /*2190*/  SYNCS.PHASECHK.TRANS64.TRYWAIT P0, [R2+URZ+0x90], R3 ;  /* 0x00009003020075a7 */ /* 0x000e6400080011ff */
[----:B-1----:R-:W-:Y:S05]  /*21a0*/  @!P0 BRA `(.L_x_39) ;  /* 0x0000006800c88947 */ /* 0x002fea0003800000 */
.L_x_152:
[----:B------:R-:W2:Y:S01]  /*21b0*/  LDS.128 R4, [R4+0x120] ;  /* 0x0001200004047984 */ /* 0x000ea20000000c00 */
[----:B------:R-:W-:Y:S01]  /*21c0*/  ISETP.GE.AND P0, PT, R26, 0x1, PT ;  /* 0x000000011a00780c */ /* 0x000fe20003f06270 */
[----:B-1----:R-:W-:Y:S01]  /*21d0*/  VIADD R2, R2, 0xa0 ;  /* 0x000000a002027836 */ /* 0x002fe20000000000 */
[----:B------:R-:W-:Y:S01]  /*21e0*/  @!PT LDS RZ, [RZ] ;  /* 0x00000000fffff984 */ /* 0x000fe20000000800 */
[----:B------:R-:W-:Y:S01]  /*21f0*/  @!PT LDS RZ, [RZ] ;  /* 0x00000000fffff984 */ /* 0x000fe20000000800 */
[----:B------:R-:W-:Y:S01]  /*2200*/  @!PT LDS RZ, [RZ] ;  /* 0x00000000fffff984 */ /* 0x000fe20000000800 */
[----:B------:R-:W-:Y:S01]  /*2210*/  @!PT LDS RZ, [RZ] ;  /* 0x00000000fffff984 */ /* 0x000fe20000000800 */
[----:B------:R1:W-:Y:S06]  /*2220*/  MEMBAR.ALL.CTA ;  /* 0x0000000000007992 */ /* 0x0003ec0000008000 */
[----:B-1----:R-:W1:Y:S01]  /*2230*/  FENCE.VIEW.ASYNC.S ;  /* 0x00000000000073c6 */ /* 0x002e620000000000 */
[----:B------:R-:W-:-:S04]  /*2240*/  PRMT R2, RZ, 0x654, R2 ;  /* 0x00000654ff027816 */ /* 0x000fc80000000002 */
[----:B-1----:R1:W-:Y:S01]  /*2250*/  SYNCS.ARRIVE.TRANS64.RED.A1T0 RZ, [R2+URZ], RZ ;  /* 0x000000ff02ff79a7 */ /* 0x0023e200081004ff */
[----:B--2---:R-:W-:-:S13]  /*2260*/  LOP3.LUT P2, RZ, R6, 0x1, RZ, 0xc0, !PT ;  /* 0x0000000106ff7812 */ /* 0x004fda000784c0ff */
[----:B------:R-:W-:Y:S01]  /*2270*/  @P2 SHF.R.U32.HI R3, RZ, 0x10, R5 ;  /* 0x00000010ff032819 */ /* 0x000fe20000011605 */
[----:B------:R-:W-:Y:S01]  /*2280*/  VOTEU.ANY UP0, P2 ;  /* 0x0000000000ff7886 */ /* 0x000fe20001000100 */
[----:B------:R-:W-:Y:S02]  /*2290*/  @P2 MOV R13, R4 ;  /* 0x00000004000d2202 */ /* 0x000fe40000000f00 */
[----:B------:R-:W-:Y:S02]  /*22a0*/  @P2 R2UR.BROADCAST UR8, R3 ;  /* 0x00000000030822ca */ /* 0x000fe400008e0000 */
[----:B------:R-:W-:-:S11]  /*22b0*/  @P2 LOP3.LUT R11, R5, 0xffff, RZ, 0xc0, !PT ;  /* 0x0000ffff050b2812 */ /* 0x000fd600078ec0ff */
[----:B------:R-:W-:Y:S01]  /*22c0*/  @UP0 UMOV UR36, UR8 ;  /* 0x0000000800240c82 */ /* 0x000fe20008000000 */
[----:B-1----:R-:W-:Y:S05]  /*22d0*/  @!P0 BRA `(.L_x_40) ;  /* 0x0000000000b88947 */ /* 0x002fea0003800000 */
[----:B------:R-:W3:Y:S01]  /*22e0*/  LDC.64 R4, c[0x0][0xb18] ;  /* 0x0002c600ff047b82 */ /* 0x000ee20000000a00 */
[----:B------:R-:W-:-:S07]  /*22f0*/  ISETP.NE.AND P3, PT, R26, 0x1, PT ;  /* 0x000000011a00780c */ /* 0x000fce0003f65270 */
[----:B------:R-:W1:Y:S08]  /*2300*/  LDC.64 R6, c[0x0][0xb10] ;  /* 0x0002c400ff067b82 */ /* 0x000e700000000a00 */
[----:B------:R-:W2:Y:S08]  /*2310*/  LDC R18, c[0x0][0xb20] ;  /* 0x0002c800ff127b82 */ /* 0x000eb00000000800 */
[----:B------:R-:W4:Y:S01]  /*2320*/  LDC R20, c[0x0][0xb0c] ;  /* 0x0002c300ff147b82 */ /* 0x000f220000000800 */
[----:B---3--:R-:W-:Y:S01]  /*2330*/  IMAD.HI.U32 R19, R0, R5, RZ ;  /* 0x0000000500137227 */ /* 0x008fe200078e00ff */
[----:B------:R-:W-:-:S03]  /*2340*/  ISETP.NE.AND P0, PT, R4, 0x1, PT ;  /* 0x000000010400780c */ /* 0x000fc60003f05270 */
[----:B------:R-:W-:-:S03]  /*2350*/  IMAD.HI.U32 R5, R11, R5, RZ ;  /* 0x000000050b057227 */ /* 0x000fc600078e00ff */
[----:B------:R-:W3:Y:S01]  /*2360*/  LDC.64 R2, c[0x0][0xb28] ;  /* 0x0002ca00ff027b82 */ /* 0x000ee20000000a00 */
[----:B-1----:R-:W-:-:S04]  /*2370*/  IMAD.HI.U32 R22, R9, R6, RZ ;  /* 0x0000000609167227 */ /* 0x002fc800078e00ff */
[----:B------:R-:W-:Y:S01]  /*2380*/  IMAD.HI.U32 R24, R13, R6, RZ ;  /* 0x000000060d187227 */ /* 0x000fe200078e00ff */
[----:B------:R-:W-:Y:S02]  /*2390*/  SHF.R.U32.HI R22, RZ, R7, R22 ;  /* 0x00000007ff167219 */ /* 0x000fe40000011616 */
[-C--:B--2---:R-:W-:Y:S02]  /*23a0*/  SHF.R.U32.HI R19, RZ, R18.reuse, R19 ;  /* 0x00000012ff137219 */ /* 0x084fe40000011613 */
[----:B------:R-:W-:Y:S02]  /*23b0*/  SHF.R.U32.HI R18, RZ, R18, R5 ;  /* 0x00000012ff127219 */ /* 0x000fe40000011605 */
[----:B------:R-:W-:Y:S02]  /*23c0*/  SEL R19, R0, R19, !P0 ;  /* 0x0000001300137207 */ /* 0x000fe40004000000 */
[----:B------:R-:W-:Y:S02]  /*23d0*/  SHF.R.U32.HI R24, RZ, R7, R24 ;  /* 0x00000007ff187219 */ /* 0x000fe40000011618 */
[----:B----4-:R-:W-:-:S02]  /*23e0*/  ISETP.NE.AND P1, PT, R20, 0x1, PT ;  /* 0x000000011400780c */ /* 0x010fc40003f25270 */
[----:B------:R-:W-:Y:S02]  /*23f0*/  SEL R5, R11, R18, !P0 ;  /* 0x000000120b057207 */ /* 0x000fe40004000000 */
[----:B------:R-:W-:Y:S02]  /*2400*/  SEL R21, R9, R22, !P1 ;  /* 0x0000001609157207 */ /* 0x000fe40004800000 */
[----:B------:R-:W-:Y:S01]  /*2410*/  SEL R7, R13, R24, !P1 ;  /* 0x000000180d077207 */ /* 0x000fe20004800000 */
[----:B---3--:R-:W-:-:S04]  /*2420*/  IMAD.HI.U32 R22, R19, R2, RZ ;  /* 0x0000000213167227 */ /* 0x008fc800078e00ff */
[----:B------:R-:W-:Y:S01]  /*2430*/  IMAD.HI.U32 R6, R21, R2, RZ ;  /* 0x0000000215067227 */ /* 0x000fe200078e00ff */
[----:B------:R-:W-:-:S04]  /*2440*/  @P3 SHF.R.U32.HI R19, RZ, R3, R22 ;  /* 0x00000003ff133219 */ /* 0x000fc80000011616 */
        /* <DEDUP_REMOVED lines=8> */
[----:B------:R-:W-:-:S04]  /*24d0*/  @!P0 IMAD.HI.U32 R18, R7, R2, RZ ;  /* 0x0000000207128227 */ /* 0x000fc800078e00ff */
[----:B------:R-:W-:Y:S01]  /*24e0*/  IMAD.MOV R2, RZ, RZ, -R6 ;  /* 0x000000ffff027224 */ /* 0x000fe200078e0a06 */
[----:B------:R-:W-:-:S03]  /*24f0*/  @!P0 SHF.R.U32.HI R18, RZ, R3, R18 ;  /* 0x00000003ff128219 */ /* 0x000fc60000011612 */
[----:B------:R-:W-:Y:S01]  /*2500*/  IMAD R2, R26, R2, R5 ;  /* 0x000000021a027224 */ /* 0x000fe200078e0205 */
[----:B------:R-:W-:Y:S02]  /*2510*/  @!P0 SEL R3, R7, R18, !P3 ;  /* 0x0000001207038207 */ /* 0x000fe40005800000 */
[----:B------:R-:W-:-:S03]  /*2520*/  IADD3 R18, PT, PT, -R5, RZ, RZ ;  /* 0x000000ff05127210 */ /* 0x000fc60007ffe1ff */
[--C-:B------:R-:W-:Y:S02]  /*2530*/  @!P0 IMAD.IADD R6, R6, 0x1, -R3.reuse ;  /* 0x0000000106068824 */ /* 0x100fe400078e0a03 */
[----:B------:R-:W-:Y:S01]  /*2540*/  @!P0 IMAD R3, R2, R21, R3 ;  /* 0x0000001502038224 */ /* 0x000fe200078e0203 */
[----:B------:R-:W-:Y:S01]  /*2550*/  IADD3 R2, PT, PT, -R7, RZ, RZ ;  /* 0x000000ff07027210 */ /* 0x000fe20007ffe1ff */
[----:B------:R-:W-:Y:S02]  /*2560*/  @!P0 IMAD R5, R26, R6, R7 ;  /* 0x000000061a058224 */ /* 0x000fe400078e0207 */
[----:B------:R-:W-:Y:S02]  /*2570*/  IMAD R11, R4, R18, R11 ;  /* 0x00000012040b7224 */ /* 0x000fe400078e020b */
[----:B------:R-:W-:Y:S02]  /*2580*/  @!P0 IMAD.MOV.U32 R7, RZ, RZ, R3 ;  /* 0x000000ffff078224 */ /* 0x000fe400078e0003 */
[----:B------:R-:W-:-:S02]  /*2590*/  IMAD R2, R20, R2, R13 ;  /* 0x0000000214027224 */ /* 0x000fc400078e020d */
[----:B------:R-:W-:Y:S02]  /*25a0*/  IMAD R11, R5, R4, R11 ;  /* 0x00000004050b7224 */ /* 0x000fe400078e020b */
[----:B------:R-:W-:Y:S02]  /*25b0*/  IMAD R13, R7, R20, R2 ;  /* 0x00000014070d7224 */ /* 0x000fe400078e0202 */
.L_x_40:
[----:B------:R-:W1:Y:S02]  /*25c0*/  LDCU UR8, c[0x0][0xb30] ;  /* 0x00016600ff0877ac */ /* 0x000e640008000800 */
[----:B-1----:R-:W-:-:S09]  /*25d0*/  UISETP.NE.AND UP0, UPT, UR8, 0x1, UPT ;  /* 0x000000010800788c */ /* 0x002fd2000bf05270 */
[----:B------:R-:W-:Y:S05]  /*25e0*/  BRA.U UP0, `(.L_x_41) ;  /* 0x0000000100407547 */ /* 0x000fea000b800000 */
[----:B------:R-:W1:Y:S08]  /*25f0*/  LDC.64 R4, c[0x0][0xb10] ;  /* 0x0002c400ff047b82 */ /* 0x000e700000000a00 */
[----:B------:R-:W2:Y:S08]  /*2600*/  LDC.64 R2, c[0x0][0xb18] ;  /* 0x0002c600ff027b82 */ /* 0x000eb00000000a00 */
[----:B------:R-:W4:Y:S08]  /*2610*/  LDC R6, c[0x0][0xb20] ;  /* 0x0002c800ff067b82 */ /* 0x000f300000000800 */
[----:B------:R-:W3:Y:S01]  /*2620*/  LDC R18, c[0x0][0xb0c] ;  /* 0x0002c300ff127b82 */ /* 0x000ee20000000800 */
[----:B-1----:R-:W-:-:S05]  /*2630*/  IMAD.HI.U32 R4, R13, R4, RZ ;  /* 0x000000040d047227 */ /* 0x002fca00078e00ff */
[----:B------:R-:W-:Y:S01]  /*2640*/  SHF.R.U32.HI R4, RZ, R5, R4 ;  /* 0x00000005ff047219 */ /* 0x000fe20000011604 */
[----:B--2---:R-:W-:Y:S01]  /*2650*/  IMAD.HI.U32 R3, R11, R3, RZ ;  /* 0x000000030b037227 */ /* 0x004fe200078e00ff */
[----:B------:R-:W-:-:S04]  /*2660*/  ISETP.NE.AND P0, PT, R2, 0x1, PT ;  /* 0x000000010200780c */ /* 0x000fc80003f05270 */
[----:B----4-:R-:W-:-:S04]  /*2670*/  SHF.R.U32.HI R6, RZ, R6, R3 ;  /* 0x00000006ff067219 */ /* 0x010fc80000011603 */
[----:B------:R-:W-:Y:S02]  /*2680*/  SEL R3, R11, R6, !P0 ;  /* 0x000000060b037207 */ /* 0x000fe40004000000 */
[----:B---3--:R-:W-:-:S04]  /*2690*/  ISETP.NE.AND P1, PT, R18, 0x1, PT ;  /* 0x000000011200780c */ /* 0x008fc80003f25270 */
[----:B------:R-:W-:-:S05]  /*26a0*/  SEL R4, R13, R4, !P1 ;  /* 0x000000040d047207 */ /* 0x000fca0004800000 */
[----:B------:R-:W-:Y:S02]  /*26b0*/  IMAD.IADD R5, R3, 0x1, -R4 ;  /* 0x0000000103057824 */ /* 0x000fe400078e0a04 */
[----:B------:R-:W-:Y:S02]  /*26c0*/  IMAD.IADD R3, R4, 0x1, -R3 ;  /* 0x0000000104037824 */ /* 0x000fe400078e0a03 */
[----:B------:R-:W-:Y:S02]  /*26d0*/  IMAD R13, R5, R18, R13 ;  /* 0x00000012050d7224 */ /* 0x000fe400078e020d */
[----:B------:R-:W-:-:S07]  /*26e0*/  IMAD R11, R3, R2, R11 ;  /* 0x00000002030b7224 */ /* 0x000fce00078e020b */
.L_x_41:
[----:B------:R-:W-:Y:S01]  /*26f0*/  VIADD R14, R14, 0x1 ;  /* 0x000000010e0e7836 */ /* 0x000fe20000000000 */
[----:B------:R-:W-:Y:S01]  /*2700*/  PLOP3.LUT P1, PT, PT, PT, PT, 0x80, 0x8 ;  /* 0x000000000008781c */ /* 0x000fe20003f2f070 */
[----:B------:R-:W-:Y:S02]  /*2710*/  IMAD.IADD R21, R13, 0x1, R68 ;  /* 0x000000010d157824 */ /* 0x000fe400078e0244 */
[----:B------:R-:W-:Y:S01]  /*2720*/  IMAD.IADD R20, R11, 0x1, R66 ;  /* 0x000000010b147824 */ /* 0x000fe200078e0242 */
[----:B------:R-:W-:-:S04]  /*2730*/  ISETP.NE.AND P0, PT, R14, 0x2, PT ;  /* 0x000000020e00780c */ /* 0x000fc80003f05270 */
[----:B------:R-:W-:Y:S02]  /*2740*/  SEL R3, RZ, 0x1, P0 ;  /* 0x00000001ff037807 */ /* 0x000fe40000000000 */
[----:B------:R-:W-:Y:S02]  /*2750*/  SEL R14, R14, RZ, P0 ;  /* 0x000000ff0e0e7207 */ /* 0x000fe40000000000 */
[----:B------:R-:W-:Y:S01]  /*2760*/  LOP3.LUT R12, R12, R3, RZ, 0x3c, !PT ;  /* 0x000000030c0c7212 */ /* 0x000fe200078e3cff */
[----:B------:R-:W-:Y:S06]  /*2770*/  @P2 BRA `(.L_x_42) ;  /* 0xfffffff000002947 */ /* 0x000fec000383ffff */
[----:B------:R-:W-:Y:S01]  /*2780*/  UIADD3 UR4, UPT, UPT, UR4, 0x20, URZ ;  /* 0x0000002004047890 */ /* 0x000fe2000fffe0ff */
[----:B------:R-:W-:-:S03]  /*2790*/  SHF.L.U32 R3, R15, 0x1f, RZ ;  /* 0x0000001f0f037819 */ /* 0x000fc600000006ff */
[----:B------:R-:W-:-:S09]  /*27a0*/  ULEA UR5, UR13, UR4, 0x3 ;  /* 0x000000040d057291 */ /* 0x000fd2000f8e18ff */
[----:B------:R-:W1:Y:S02]  /*27b0*/  SYNCS.PHASECHK.TRANS64.TRYWAIT P0, [UR5], R3 ;  /* 0x00000003ff0075a7 */ /* 0x000e640008001105 */
[----:B-1----:R-:W-:Y:S05]  /*27c0*/  @!P0 BRA `(.L_x_43) ;  /* 0x0000006400548947 */ /* 0x002fea0003800000 */
.L_x_154:
[----:B------:R-:W-:-:S04]  /*27d0*/  UIADD3 UR6, UPT, UPT, UR13, 0x1, URZ ;  /* 0x000000010d067890 */ /* 0x000fc8000fffe0ff */
[----:B------:R-:W-:-:S04]  /*27e0*/  UISETP.NE.AND UP0, UPT, UR6, 0x4, UPT ;  /* 0x000000040600788c */ /* 0x000fc8000bf05270 */
[----:B------:R-:W-:Y:S02]  /*27f0*/  USEL UR7, URZ, 0x1, UP0 ;  /* 0x00000001ff077887 */ /* 0x000fe40008000000 */
[----:B------:R-:W-:-:S04]  /*2800*/  USEL UR6, UR6, URZ, UP0 ;  /* 0x000000ff06067287 */ /* 0x000fc80008000000 */
[----:B------:R-:W-:Y:S01]  /*2810*/  ULEA UR5, UR6, UR4, 0x3 ;  /* 0x0000000406057291 */ /* 0x000fe2000f8e18ff */
[----:B------:R-:W-:-:S04]  /*2820*/  LOP3.LUT R2, R15, UR7, RZ, 0x3c, !PT ;  /* 0x000000070f027c12 */ /* 0x000fc8000f8e3cff */
[----:B-1----:R-:W-:-:S04]  /*2830*/  SHF.L.U32 R3, R2, 0x1f, RZ ;  /* 0x0000001f02037819 */ /* 0x002fc800000006ff */
[----:B------:R-:W1:Y:S02]  /*2840*/  SYNCS.PHASECHK.TRANS64.TRYWAIT P0, [UR5], R3 ;  /* 0x00000003ff0075a7 */ /* 0x000e640008001105 */
[----:B-1----:R-:W-:Y:S05]  /*2850*/  @!P0 BRA `(.L_x_44) ;  /* 0x0000006400488947 */ /* 0x002fea0003800000 */
.L_x_156:
        /* <DEDUP_REMOVED lines=9> */
.L_x_158:
[----:B------:R-:W-:-:S04]  /*28f0*/  UIADD3 UR6, UPT, UPT, UR6, 0x1, URZ ;  /* 0x0000000106067890 */ /* 0x000fc8000fffe0ff */
[----:B------:R-:W-:-:S04]  /*2900*/  UISETP.NE.AND UP0, UPT, UR6, 0x4, UPT ;  /* 0x000000040600788c */ /* 0x000fc8000bf05270 */
[----:B------:R-:W-:Y:S02]  /*2910*/  USEL UR5, URZ, 0x1, UP0 ;  /* 0x00000001ff057887 */ /* 0x000fe40008000000 */
[----:B------:R-:W-:-:S04]  /*2920*/  USEL UR6, UR6, URZ, UP0 ;  /* 0x000000ff06067287 */ /* 0x000fc80008000000 */
[----:B------:R-:W-:Y:S01]  /*2930*/  ULEA UR6, UR6, UR4, 0x3 ;  /* 0x0000000406067291 */ /* 0x000fe2000f8e18ff */
[----:B-1----:R-:W-:-:S04]  /*2940*/  LOP3.LUT R3, R2, UR5, RZ, 0x3c, !PT ;  /* 0x0000000502037c12 */ /* 0x002fc8000f8e3cff */
[----:B------:R-:W-:Y:S01]  /*2950*/  SHF.L.U32 R3, R3, 0x1f, RZ ;  /* 0x0000001f03037819 */ /* 0x000fe200000006ff */
[----:B---3--:R-:W-:-:S07]  /*2960*/  IMAD.U32 R0, RZ, RZ, UR6 ;  /* 0x00000006ff007e24 */ /* 0x008fce000f8e00ff */
.L_x_46:
[----:B-1----:R1:W2:Y:S02]  /*2970*/  SYNCS.PHASECHK.TRANS64.TRYWAIT P0, [R0+URZ], R3 ;  /* 0x00000003000075a7 */ /* 0x0022a400080011ff */
[----:B--2---:R-:W-:Y:S05]  /*2980*/  @!P0 NANOSLEEP.SYNCS 0x989680 ;  /* 0x009896800000895d */ /* 0x004fea0003900000 */
[----:B------:R-:W2:Y:S02]  /*2990*/  @!P0 SYNCS.PHASECHK.TRANS64 P0, [R0+URZ], R3 ;  /* 0x00000003000085a7 */ /* 0x000ea400080010ff */
[----:B--2---:R-:W-:Y:S05]  /*29a0*/  @P0 EXIT ;  /* 0x000000000000094d */ /* 0x004fea0003800000 */
[----:B------:R-:W-:Y:S05]  /*29b0*/  BRA `(.L_x_46) ;  /* 0xfffffffc00ec7947 */ /* 0x000fea000383ffff */
.L_x_22:
[----:B------:R-:W-:-:S04]  /*29c0*/  UISETP.NE.AND UP1, UPT, UR37, URZ, UPT ;  /* 0x000000ff2500728c */ /* 0x000fc8000bf25270 */
[----:B------:R-:W-:-:S09]  /*29d0*/  UISETP.NE.OR UP1, UPT, UR10, 0x1, UP1 ;  /* 0x000000010a00788c */ /* 0x000fd20008f25670 */
[----:B------:R-:W-:Y:S05]  /*29e0*/  BRA.U UP1, `(.L_x_47) ;  /* 0x00000005014c7547 */ /* 0x000fea000b800000 */
[----:B------:R-:W-:Y:S01]  /*29f0*/  HFMA2 R11, -RZ, RZ, 0, 0 ;  /* 0x00000000ff0b7431 */ /* 0x000fe200000001ff */
[----:B------:R-:W-:Y:S01]  /*2a00*/  ISETP.GE.U32.AND P2, PT, R10, 0x2, PT ;  /* 0x000000020a00780c */ /* 0x000fe20003f46070 */
[----:B------:R-:W-:Y:S01]  /*2a10*/  IMAD.MOV.U32 R12, RZ, RZ, 0x1 ;  /* 0x00000001ff0c7424 */ /* 0x000fe200078e00ff */
[----:B------:R-:W-:Y:S01]  /*2a20*/  CS2R R8, SRZ ;  /* 0x0000000000087805 */ /* 0x000fe2000001ff00 */
[----:B------:R-:W-:Y:S01]  /*2a30*/  IMAD.MOV.U32 R3, RZ, RZ, RZ ;  /* 0x000000ffff037224 */ /* 0x000fe200078e00ff */
[----:B------:R-:W-:Y:S01]  /*2a40*/  UMOV UR4, 0x400 ;  /* 0x0000040000047882 */ /* 0x000fe20000000000 */
[----:B------:R-:W-:Y:S01]  /*2a50*/  UMOV UR6, URZ ;  /* 0x000000ff00067c82 */ /* 0x000fe20008000000 */
[----:B------:R-:W-:-:S12]  /*2a60*/  ULEA UR37, UR37, UR4, 0x18 ;  /* 0x0000000425257291 */ /* 0x000fd8000f8ec0ff */
.L_x_51:
[----:B------:R-:W-:Y:S02]  /*2a70*/  LEA R0, R3, UR37, 0x3 ;  /* 0x0000002503007c11 */ /* 0x000fe4000f8e18ff */
[----:B------:R-:W-:-:S03]  /*2a80*/  SHF.L.U32 R5, R8, 0x1f, RZ ;  /* 0x0000001f08057819 */ /* 0x000fc600000006ff */
[----:B------:R-:W-:Y:S01]  /*2a90*/  VIADD R4, R0, 0x100 ;  /* 0x0000010000047836 */ /* 0x000fe20000000000 */
[----:B------:R-:W1:Y:S02]  /*2aa0*/  SYNCS.PHASECHK.TRANS64.TRYWAIT P0, [R0+URZ+0xf0], R5 ;  /* 0x0000f005000075a7 */ /* 0x000e6400080011ff */
[----:B-1----:R-:W-:Y:S05]  /*2ab0*/  @!P0 BRA `(.L_x_48) ;  /* 0x0000006000e08947 */ /* 0x002fea0003800000 */
.L_x_159:
[----:B------:R-:W-:Y:S01]  /*2ac0*/  ULEA UR5, UR6, UR37, 0x3 ;  /* 0x0000002506057291 */ /* 0x000fe2000f8e18ff */
[----:B------:R-:W-:Y:S01]  /*2ad0*/  PRMT R4, RZ, 0x654, R4 ;  /* 0x00000654ff047816 */ /* 0x000fe20000000004 */
[----:B-1----:R-:W-:Y:S01]  /*2ae0*/  @!P2 IMAD.MOV.U32 R5, RZ, RZ, 0x10 ;  /* 0x00000010ff05a424 */ /* 0x002fe200078e00ff */
[----:B------:R-:W-:Y:S01]  /*2af0*/  SHF.L.U32 R7, R12, 0x1f, RZ ;  /* 0x0000001f0c077819 */ /* 0x000fe200000006ff */
[----:B------:R-:W-:Y:S01]  /*2b00*/  UIADD3 UR4, UPT, UPT, UR5, 0x90, URZ ;  /* 0x0000009005047890 */ /* 0x000fe2000fffe0ff */
[----:B------:R1:W-:Y:S05]  /*2b10*/  SYNCS.ARRIVE.TRANS64.RED.A1T0 RZ, [R4+URZ], RZ ;  /* 0x000000ff04ff79a7 */ /* 0x0003ea00081004ff */
[----:B------:R-:W-:Y:S01]  /*2b20*/  IMAD.U32 R13, RZ, RZ, UR4 ;  /* 0x00000004ff0d7e24 */ /* 0x000fe2000f8e00ff */
[----:B------:R-:W2:Y:S04]  /*2b30*/  SYNCS.PHASECHK.TRANS64.TRYWAIT P0, [UR5+0xa0], R7 ;  /* 0x0000a007ff0075a7 */ /* 0x000ea80008001105 */
[----:B------:R-:W-:Y:S01]  /*2b40*/  PRMT R13, R10, 0x654, R13 ;  /* 0x000006540a0d7816 */ /* 0x000fe2000000000d */
[----:B-12---:R-:W-:Y:S06]  /*2b50*/  @!P0 BRA `(.L_x_49) ;  /* 0x0000006000cc8947 */ /* 0x006fec0003800000 */
.L_x_161:
[----:B------:R-:W-:Y:S01]  /*2b60*/  ULEA UR4, UR6, UR37, 0x4 ;  /* 0x0000002506047291 */ /* 0x000fe2000f8e20ff */
[----:B------:R-:W-:Y:S01]  /*2b70*/  SEL R2, R13, R2, !P2 ;  /* 0x000000020d027207 */ /* 0x000fe20005000000 */
[----:B------:R-:W-:Y:S01]  /*2b80*/  UIADD3 UR5, UPT, UPT, UR5, 0x90, URZ ;  /* 0x0000009005057890 */ /* 0x000fe2000fffe0ff */
[----:B-1----:R-:W-:Y:S01]  /*2b90*/  LEA R0, R11, UR37, 0x3 ;  /* 0x000000250b007c11 */ /* 0x002fe2000f8e18ff */
[----:B------:R-:W-:Y:S01]  /*2ba0*/  UIADD3 UR4, UPT, UPT, UR4, 0x120, URZ ;  /* 0x0000012004047890 */ /* 0x000fe2000fffe0ff */
[----:B------:R1:W-:Y:S01]  /*2bb0*/  @!P2 SYNCS.ARRIVE.TRANS64.RED RZ, [R2+URZ], R5 ;  /* 0x0000000502ffa9a7 */ /* 0x0003e200080004ff */
[----:B------:R-:W-:Y:S01]  /*2bc0*/  UIADD3 UR6, UPT, UPT, UR6, 0x1, URZ ;  /* 0x0000000106067890 */ /* 0x000fe2000fffe0ff */
[----:B------:R-:W-:-:S03]  /*2bd0*/  VIADD R3, R3, 0x1 ;  /* 0x0000000103037836 */ /* 0x000fc60000000000 */
[----:B------:R-:W-:Y:S02]  /*2be0*/  UISETP.NE.AND UP0, UPT, UR6, 0x2, UPT ;  /* 0x000000020600788c */ /* 0x000fe4000bf05270 */
[----:B------:R-:W-:Y:S01]  /*2bf0*/  ISETP.NE.AND P0, PT, R3, 0x2, PT ;  /* 0x000000020300780c */ /* 0x000fe20003f05270 */
[----:B------:R-:W-:Y:S06]  /*2c00*/  UGETNEXTWORKID.BROADCAST [UR4], [UR5] ;  /* 0x00000000040073ca */ /* 0x000fec0008000100 */
[----:B------:R-:W-:Y:S02]  /*2c10*/  USEL UR4, URZ, 0x1, UP0 ;  /* 0x00000001ff047887 */ /* 0x000fe40008000000 */
[----:B------:R-:W-:-:S04]  /*2c20*/  USEL UR6, UR6, URZ, UP0 ;  /* 0x000000ff06067287 */ /* 0x000fc80008000000 */
[----:B------:R-:W-:Y:S02]  /*2c30*/  LOP3.LUT R12, R12, UR4, RZ, 0x3c, !PT ;  /* 0x000000040c0c7c12 */ /* 0x000fe4000f8e3cff */
[----:B-1----:R-:W-:-:S04]  /*2c40*/  SHF.L.U32 R5, R9, 0x1f, RZ ;  /* 0x0000001f09057819 */ /* 0x002fc800000006ff */
[----:B------:R-:W1:Y:S02]  /*2c50*/  SYNCS.PHASECHK.TRANS64.TRYWAIT P1, [R0+URZ+0x90], R5 ;  /* 0x00009005000075a7 */ /* 0x000e6400080211ff */
[----:B-1----:R-:W-:Y:S05]  /*2c60*/  @!P1 BRA `(.L_x_50) ;  /* 0x0000006000a09947 */ /* 0x002fea0003800000 */
.L_x_162:
[----:B------:R-:W-:Y:S01]  /*2c70*/  LEA R4, R11, UR37, 0x4 ;  /* 0x000000250b047c11 */ /* 0x000fe2000f8e20ff */
[----:B-1----:R-:W-:Y:S01]  /*2c80*/  VIADD R0, R0, 0xa0 ;  /* 0x000000a000007836 */ /* 0x002fe20000000000 */
[----:B------:R-:W-:Y:S01]  /*2c90*/  SEL R3, R3, RZ, P0 ;  /* 0x000000ff03037207 */ /* 0x000fe20000000000 */
[----:B------:R-:W-:-:S03]  /*2ca0*/  VIADD R11, R11, 0x1 ;  /* 0x000000010b0b7836 */ /* 0x000fc60000000000 */
[----:B------:R-:W1:Y:S01]  /*2cb0*/  LDS.128 R4, [R4+0x120] ;  /* 0x0001200004047984 */ /* 0x000e620000000c00 */
[----:B------:R-:W-:Y:S02]  /*2cc0*/  PRMT R0, RZ, 0x654, R0 ;  /* 0x00000654ff007816 */ /* 0x000fe40000000000 */
[C---:B------:R-:W-:Y:S01]  /*2cd0*/  ISETP.NE.AND P1, PT, R11.reuse, 0x2, PT ;  /* 0x000000020b00780c */ /* 0x040fe20003f25270 */
[----:B------:R-:W-:Y:S01]  /*2ce0*/  @!PT LDS RZ, [RZ] ;  /* 0x00000000fffff984 */ /* 0x000fe20000000800 */
[----:B------:R-:W-:Y:S01]  /*2cf0*/  @!PT LDS RZ, [RZ] ;  /* 0x00000000fffff984 */ /* 0x000fe20000000800 */
[----:B------:R-:W-:Y:S01]  /*2d00*/  @!PT LDS RZ, [RZ] ;  /* 0x00000000fffff984 */ /* 0x000fe20000000800 */
[----:B------:R-:W-:Y:S01]  /*2d10*/  @!PT LDS RZ, [RZ] ;  /* 0x00000000fffff984 */ /* 0x000fe20000000800 */
[----:B------:R2:W-:Y:S06]  /*2d20*/  MEMBAR.ALL.CTA ;  /* 0x0000000000007992 */ /* 0x0005ec0000008000 */
[----:B--2---:R-:W2:Y:S01]  /*2d30*/  FENCE.VIEW.ASYNC.S ;  /* 0x00000000000073c6 */ /* 0x004ea20000000000 */
[----:B------:R-:W-:Y:S01]  /*2d40*/  SEL R11, R11, RZ, P1 ;  /* 0x000000ff0b0b7207 */ /* 0x000fe20000800000 */
[----:B--2---:R2:W-:Y:S01]  /*2d50*/  SYNCS.ARRIVE.TRANS64.RED.A1T0 RZ, [R0+URZ], RZ ;  /* 0x000000ff00ff79a7 */ /* 0x0045e200081004ff */
[----:B-1----:R-:W-:-:S02]  /*2d60*/  LOP3.LUT P3, RZ, R6, 0x1, RZ, 0xc0, !PT ;  /* 0x0000000106ff7812 */ /* 0x002fc4000786c0ff */
[----:B------:R-:W-:-:S04]  /*2d70*/  SEL R5, RZ, 0x1, P0 ;  /* 0x00000001ff057807 */ /* 0x000fc80000000000 */
[----:B------:R-:W-:Y:S02]  /*2d80*/  LOP3.LUT R8, R8, R5, RZ, 0x3c, !PT ;  /* 0x0000000508087212 */ /* 0x000fe400078e3cff */
[----:B--2---:R-:W-:-:S04]  /*2d90*/  SEL R0, RZ, 0x1, P1 ;  /* 0x00000001ff007807 */ /* 0x004fc80000800000 */
[----:B------:R-:W-:Y:S01]  /*2da0*/  LOP3.LUT R9, R9, R0, RZ, 0x3c, !PT ;  /* 0x0000000009097212 */ /* 0x000fe200078e3cff */
[----:B------:R-:W-:Y:S06]  /*2db0*/  @P3 BRA `(.L_x_51) ;  /* 0xfffffffc002c3947 */ /* 0x000fec000383ffff */
[----:B------:R-:W-:Y:S01]  /*2dc0*/  ULEA UR5, UR6, UR37, 0x3 ;  /* 0x0000002506057291 */ /* 0x000fe2000f8e18ff */
[----:B------:R-:W-:-:S08]  /*2dd0*/  SHF.L.U32 R3, R12, 0x1f, RZ ;  /* 0x0000001f0c037819 */ /* 0x000fd000000006ff */
[----:B------:R-:W1:Y:S02]  /*2de0*/  SYNCS.PHASECHK.TRANS64 P0, [UR5+0xa0], R3 ;  /* 0x0000a003ff0075a7 */ /* 0x000e640008001005 */
[----:B-1----:R-:W-:Y:S05]  /*2df0*/  @P0 BRA `(.L_x_52) ;  /* 0x0000000000080947 */ /* 0x002fea0003800000 */
[----:B------:R-:W1:Y:S02]  /*2e00*/  SYNCS.PHASECHK.TRANS64.TRYWAIT P0, [UR5+0xa0], R3 ;  /* 0x0000a003ff0075a7 */ /* 0x000e640008001105 */
[----:B-1----:R-:W-:Y:S05]  /*2e10*/  @!P0 BRA `(.L_x_53) ;  /* 0x0000006000488947 */ /* 0x002fea0003800000 */
.L_x_52:
[----:B------:R-:W-:-:S04]  /*2e20*/  UIADD3 UR4, UPT, UPT, UR6, 0x1, URZ ;  /* 0x0000000106047890 */ /* 0x000fc8000fffe0ff */
[----:B------:R-:W-:-:S04]  /*2e30*/  UISETP.NE.AND UP0, UPT, UR4, 0x2, UPT ;  /* 0x000000020400788c */ /* 0x000fc8000bf05270 */
[----:B------:R-:W-:Y:S02]  /*2e40*/  USEL UR7, URZ, 0x1, UP0 ;  /* 0x00000001ff077887 */ /* 0x000fe40008000000 */
[----:B------:R-:W-:-:S04]  /*2e50*/  USEL UR4, UR4, URZ, UP0 ;  /* 0x000000ff04047287 */ /* 0x000fc80008000000 */
[----:B------:R-:W-:Y:S01]  /*2e60*/  ULEA UR4, UR4, UR37, 0x3 ;  /* 0x0000002504047291 */ /* 0x000fe2000f8e18ff */
[----:B-1----:R-:W-:-:S04]  /*2e70*/  LOP3.LUT R3, R12, UR7, RZ, 0x3c, !PT ;  /* 0x000000070c037c12 */ /* 0x002fc8000f8e3cff */
[----:B------:R-:W-:-:S04]  /*2e80*/  SHF.L.U32 R0, R3, 0x1f, RZ ;  /* 0x0000001f03007819 */ /* 0x000fc800000006ff */
[----:B------:R-:W1:Y:S02]  /*2e90*/  SYNCS.PHASECHK.TRANS64 P0, [UR4+0xa0], R0 ;  /* 0x0000a000ff0075a7 */ /* 0x000e640008001004 */
[----:B-1----:R-:W-:Y:S05]  /*2ea0*/  @P0 EXIT ;  /* 0x000000000000094d */ /* 0x002fea0003800000 */
[----:B------:R-:W-:Y:S02]  /*2eb0*/  SHF.L.U32 R3, R3, 0x1f, RZ ;  /* 0x0000001f03037819 */ /* 0x000fe400000006ff */
[----:B------:R-:W-:-:S07]  /*2ec0*/  MOV R0, UR4 ;  /* 0x0000000400007c02 */ /* 0x000fce0008000f00 */
.L_x_54:
[----:B-1----:R1:W2:Y:S02]  /*2ed0*/  SYNCS.PHASECHK.TRANS64.TRYWAIT P0, [R0+URZ+0xa0], R3 ;  /* 0x0000a003000075a7 */ /* 0x0022a400080011ff */
[----:B--2---:R-:W-:Y:S05]  /*2ee0*/  @!P0 NANOSLEEP.SYNCS 0x989680 ;  /* 0x009896800000895d */ /* 0x004fea0003900000 */
[----:B------:R-:W2:Y:S02]  /*2ef0*/  @!P0 SYNCS.PHASECHK.TRANS64 P0, [R0+URZ+0xa0], R3 ;  /* 0x0000a003000085a7 */ /* 0x000ea400080010ff */
[----:B--2---:R-:W-:Y:S05]  /*2f00*/  @P0 EXIT ;  /* 0x000000000000094d */ /* 0x004fea0003800000 */
[----:B------:R-:W-:Y:S05]  /*2f10*/  BRA `(.L_x_54) ;  /* 0xfffffffc00ec7947 */ /* 0x000fea000383ffff */
.L_x_47:
[----:B------:R-:W-:Y:S05]  /*2f20*/  BRA.U UP4, `(.L_x_55) ;  /* 0x0000001504487547 */ /* 0x000fea000b800000 */
[----:B------:R-:W-:Y:S01]  /*2f30*/  UMOV UR6, 0x40 ;  /* 0x0000004000067882 */ /* 0x000fe20000000000 */
[----:B------:R-:W-:Y:S01]  /*2f40*/  NOP ;  /* 0x0000000000007918 */ /* 0x000fe20000000000 */
[----:B------:R-:W-:Y:S01]  /*2f50*/  ULEA UR6, UR37, UR6, 0x18 ;  /* 0x0000000625067291 */ /* 0x000fe2000f8ec0ff */
[----:B------:R-:W-:Y:S02]  /*2f60*/  UMOV UR7, 0x400 ;  /* 0x0000040000077882 */ /* 0x000fe40000000000 */
[----:B------:R-:W-:-:S06]  /*2f70*/  ULEA UR37, UR37, UR7, 0x18 ;  /* 0x0000000725257291 */ /* 0x000fcc000f8ec0ff */
[----:B------:R-:W1:Y:S02]  /*2f80*/  LDS.U8 R2, [UR6+0x1c] ;  /* 0x00001c06ff027984 */ /* 0x000e640008000000 */
[----:B-1----:R-:W-:-:S13]  /*2f90*/  ISETP.NE.AND P0, PT, R2, RZ, PT ;  /* 0x000000ff0200720c */ /* 0x002fda0003f05270 */
[----:B------:R-:W-:Y:S05]  /*2fa0*/  @P0 BRA `(.L_x_56) ;  /* 0x0000000400080947 */ /* 0x000fea0003800000 */
[----:B------:R-:W-:Y:S02]  /*2fb0*/  UISETP.NE.U32.AND UP0, UPT, UR5, 0x1, UPT ;  /* 0x000000010500788c */ /* 0x000fe4000bf05070 */
[----:B------:R-:W-:-:S07]  /*2fc0*/  UIADD3 UR8, UPT, UPT, UR6, 0x8, URZ ;  /* 0x0000000806087890 */ /* 0x000fce000fffe0ff */
[----:B------:R-:W-:Y:S05]  /*2fd0*/  BRA.U !UP0, `(.L_x_57) ;  /* 0x00000001089c7547 */ /* 0x000fea000b800000 */
[----:B------:R-:W-:Y:S01]  /*2fe0*/  ELECT P0, URZ, PT ;  /* 0x0000000000ff782f */ /* 0x000fe20003800000 */
[----:B------:R-:W-:-:S12]  /*2ff0*/  BSSY B0, `(.L_x_57) ;  /* 0x0000025000007945 */ /* 0x000fd80003800000 */
[----:B------:R-:W-:Y:S05]  /*3000*/  @!P0 BRA `(.L_x_58) ;  /* 0x00000000008c8947 */ /* 0x000fea0003800000 */
[----:B------:R-:W-:-:S05]  /*3010*/  UMOV UR7, 0x10 ;  /* 0x0000001000077882 */ /* 0x000fca0000000000 */
[----:B------:R-:W-:Y:S04]  /*3020*/  DEPBAR.LE SB1, 0x36 ;  /* 0x00009d800000791a */ /* 0x000fe80000000000 */
[----:B------:R-:W1:Y:S02]  /*3030*/  UTCATOMSWS.2CTA.FIND_AND_SET.ALIGN UP1, UR7, UR7 ;  /* 0x00000007000775e3 */ /* 0x000e640008220800 */
[----:B-1----:R-:W-:Y:S01]  /*3040*/  MOV R11, UR7 ;  /* 0x00000007000b7c02 */ /* 0x002fe20008000f00 */
[----:B------:R-:W-:Y:S06]  /*3050*/  BRA.U UP1, `(.L_x_59) ;  /* 0x0000000101187547 */ /* 0x000fec000b800000 */
.L_x_60:
[----:B------:R-:W-:Y:S05]  /*3060*/  NANOSLEEP 0x64 ;  /* 0x000000640000795d */ /* 0x000fea0003800000 */
[----:B------:R-:W-:-:S05]  /*3070*/  UMOV UR7, 0x10 ;  /* 0x0000001000077882 */ /* 0x000fca0000000000 */
[----:B------:R-:W-:Y:S04]  /*3080*/  DEPBAR.LE SB1, 0x36 ;  /* 0x00009d800000791a */ /* 0x000fe80000000000 */
[----:B------:R-:W1:Y:S02]  /*3090*/  UTCATOMSWS.2CTA.FIND_AND_SET.ALIGN UP1, UR7, UR7 ;  /* 0x00000007000775e3 */ /* 0x000e640008220800 */
[----:B-1----:R-:W-:Y:S01]  /*30a0*/  MOV R11, UR7 ;  /* 0x00000007000b7c02 */ /* 0x002fe20008000f00 */
[----:B------:R-:W-:Y:S05]  /*30b0*/  BRA.U !UP1, `(.L_x_60) ;  /* 0xfffffffd09e87547 */ /* 0x000fea000b83ffff */
.L_x_59:
[----:B------:R-:W1:Y:S01]  /*30c0*/  LDS R5, [UR6+0x10] ;  /* 0x00001006ff057984 */ /* 0x000e620008000800 */
[----:B------:R-:W-:Y:S01]  /*30d0*/  IMAD.U32 R3, RZ, RZ, UR37 ;  /* 0x00000025ff037e24 */ /* 0x000fe2000f8e00ff */
[----:B------:R-:W-:-:S03]  /*30e0*/  MOV R2, UR4 ;  /* 0x0000000400027c02 */ /* 0x000fc60008000f00 */
[----:B------:R-:W-:Y:S01]  /*30f0*/  VIADD R3, R3, 0x140 ;  /* 0x0000014003037836 */ /* 0x000fe20000000000 */
[----:B-1----:R-:W-:-:S04]  /*3100*/  SHF.L.U32 R5, R5, 0x1f, RZ ;  /* 0x0000001f05057819 */ /* 0x002fc800000006ff */
[----:B------:R-:W1:Y:S02]  /*3110*/  SYNCS.PHASECHK.TRANS64.TRYWAIT P0, [UR6+0x8], R5 ;  /* 0x00000805ff0075a7 */ /* 0x000e640008001106 */
[----:B-1----:R-:W-:Y:S05]  /*3120*/  @P0 BRA `(.L_x_61) ;  /* 0x0000000000080947 */ /* 0x002fea0003800000 */
[----:B------:R-:W1:Y:S02]  /*3130*/  SYNCS.PHASECHK.TRANS64.TRYWAIT P0, [UR6+0x8], R5 ;  /* 0x00000805ff0075a7 */ /* 0x000e640008001106 */
[----:B-1----:R-:W-:Y:S05]  /*3140*/  @!P0 BRA `(.L_x_62) ;  /* 0x0000005c00948947 */ /* 0x002fea0003800000 */
.L_x_61:
[----:B-1----:R-:W-:Y:S01]  /*3150*/  HFMA2 R4, -RZ, RZ, 0, 5.9604644775390625e-08 ;  /* 0x00000001ff047431 */ /* 0x002fe200000001ff */
[----:B------:R-:W-:Y:S01]  /*3160*/  UPRMT UR7, UR4, 0x654, UR8 ;  /* 0x0000065404077896 */ /* 0x000fe20008000008 */
[----:B------:R-:W-:Y:S01]  /*3170*/  IMAD.MOV.U32 R6, RZ, RZ, 0xffff ;  /* 0x0000ffffff067424 */ /* 0x000fe200078e00ff */
[----:B------:R-:W-:Y:S01]  /*3180*/  PRMT R2, R2, 0x654, R3 ;  /* 0x0000065402027816 */ /* 0x000fe20000000003 */
[----:B------:R-:W-:Y:S02]  /*3190*/  IMAD.MOV.U32 R5, RZ, RZ, 0x4 ;  /* 0x00000004ff057424 */ /* 0x000fe400078e00ff */
[----:B------:R-:W-:Y:S01]  /*31a0*/  IMAD.SHL.U32 R9, R11, 0x20, RZ ;  /* 0x000000200b097824 */ /* 0x000fe200078e00ff */
[----:B------:R-:W-:Y:S02]  /*31b0*/  MOV R3, UR7 ;  /* 0x0000000700037c02 */ /* 0x000fe40008000f00 */
[-C--:B------:R-:W-:Y:S01]  /*31c0*/  SHF.L.U32 R7, R6, R11.reuse, RZ ;  /* 0x0000000b06077219 */ /* 0x080fe200000006ff */
[----:B------:R1:W-:Y:S01]  /*31d0*/  SYNCS.ARRIVE.TRANS64.RED RZ, [UR7], R5 ;  /* 0x00000005ffff79a7 */ /* 0x0003e20008000407 */
[----:B------:R-:W-:Y:S01]  /*31e0*/  SHF.L.U32 R6, R4, R11, RZ ;  /* 0x0000000b04067219 */ /* 0x000fe200000006ff */
[----:B------:R1:W-:Y:S04]  /*31f0*/  STS [UR37+0x140], R9 ;  /* 0x00014009ff007988 */ /* 0x0003e80008000825 */
[----:B------:R1:W-:Y:S04]  /*3200*/  STAS [R2.64], R11 ;  /* 0x0000000b02007dbd */ /* 0x0003e8000c0008ff */
[----:B------:R1:W-:Y:S04]  /*3210*/  ATOMS.OR RZ, [UR6+0x14], R7 ;  /* 0x00001407ffff798c */ /* 0x0003e8000b000006 */
[----:B------:R1:W-:Y:S04]  /*3220*/  ATOMS.OR RZ, [UR6+0x18], R6 ;  /* 0x00001806ffff798c */ /* 0x0003e8000b000006 */
[----:B------:R1:W-:Y:S02]  /*3230*/  ATOMS.XOR RZ, [UR6+0x10], R4 ;  /* 0x00001004ffff798c */ /* 0x0003e4000b800006 */
.L_x_58:
[----:B------:R-:W-:Y:S05]  /*3240*/  BSYNC B0 ;  /* 0x0000000000007941 */ /* 0x000fea0003800000 */
.L_x_57:
[----:B------:R-:W-:Y:S05]  /*3250*/  BRA.U UP0, `(.L_x_63) ;  /* 0x00000001006c7547 */ /* 0x000fea000b800000 */
[----:B------:R-:W-:-:S03]  /*3260*/  UMOV UR7, 0xffffffff ;  /* 0xffffffff00077882 */ /* 0x000fc60000000000 */
[----:B------:R-:W-:Y:S05]  /*3270*/  BRA.DIV UR7, `(.L_x_64) ;  /* 0x0000005e07607947 */ /* 0x000fea000b800000 */
[----:B------:R-:W-:-:S13]  /*3280*/  ELECT P6, URZ, PT ;  /* 0x0000000000ff782f */ /* 0x000fda00038c0000 */
.L_x_166:
[----:B------:R-:W-:Y:S05]  /*3290*/  @!P6 BRA `(.L_x_63) ;  /* 0x00000000005ce947 */ /* 0x000fea0003800000 */
[----:B-1----:R-:W1:Y:S02]  /*32a0*/  LDS R3, [UR6+0x10] ;  /* 0x00001006ff037984 */ /* 0x002e640008000800 */
[----:B-1----:R-:W-:-:S04]  /*32b0*/  SHF.L.U32 R3, R3, 0x1f, RZ ;  /* 0x0000001f03037819 */ /* 0x002fc800000006ff */
[----:B------:R-:W1:Y:S02]  /*32c0*/  SYNCS.PHASECHK.TRANS64.TRYWAIT P0, [UR6+0x8], R3 ;  /* 0x00000803ff0075a7 */ /* 0x000e640008001106 */
[----:B-1----:R-:W-:Y:S05]  /*32d0*/  @P0 BRA `(.L_x_65) ;  /* 0x0000000000080947 */ /* 0x002fea0003800000 */
[----:B------:R-:W1:Y:S02]  /*32e0*/  SYNCS.PHASECHK.TRANS64.TRYWAIT P0, [UR6+0x8], R3 ;  /* 0x00000803ff0075a7 */ /* 0x000e640008001106 */
[----:B-1----:R-:W-:Y:S05]  /*32f0*/  @!P0 BRA `(.L_x_66) ;  /* 0x0000005c00608947 */ /* 0x002fea0003800000 */
.L_x_65:
[----:B------:R-:W2:Y:S01]  /*3300*/  LDS R5, [UR37+0x140] ;  /* 0x00014025ff057984 */ /* 0x000ea20008000800 */
[----:B-1----:R-:W-:Y:S02]  /*3310*/  HFMA2 R2, -RZ, RZ, 0, 5.9604644775390625e-08 ;  /* 0x00000001ff027431 */ /* 0x002fe400000001ff */
[----:B------:R-:W-:Y:S01]  /*3320*/  IMAD.MOV.U32 R3, RZ, RZ, 0xffff ;  /* 0x0000ffffff037424 */ /* 0x000fe200078e00ff */
[----:B------:R-:W-:Y:S01]  /*3330*/  UPRMT UR7, UR4, 0x654, UR8 ;  /* 0x0000065404077896 */ /* 0x000fe20008000008 */
[----:B--2---:R-:W-:-:S03]  /*3340*/  IMAD.SHL.U32 R4, R5, 0x20, RZ ;  /* 0x0000002005047824 */ /* 0x004fc600078e00ff */
[-C--:B------:R-:W-:Y:S02]  /*3350*/  SHF.L.U32 R3, R3, R5.reuse, RZ ;  /* 0x0000000503037219 */ /* 0x080fe400000006ff */
[----:B------:R-:W-:Y:S01]  /*3360*/  SHF.L.U32 R5, R2, R5, RZ ;  /* 0x0000000502057219 */ /* 0x000fe200000006ff */
[----:B------:R2:W-:Y:S04]  /*3370*/  STS [UR37+0x140], R4 ;  /* 0x00014004ff007988 */ /* 0x0005e80008000825 */
[----:B------:R2:W-:Y:S04]  /*3380*/  ATOMS.OR RZ, [UR6+0x14], R3 ;  /* 0x00001403ffff798c */ /* 0x0005e8000b000006 */
[----:B------:R2:W-:Y:S01]  /*3390*/  ATOMS.OR RZ, [UR6+0x18], R5 ;  /* 0x00001805ffff798c */ /* 0x0005e2000b000006 */
[----:B------:R-:W-:Y:S03]  /*33a0*/  SYNCS.ARRIVE.TRANS64.RED.A1T0 RZ, [UR7], RZ ;  /* 0x000000ffffff79a7 */ /* 0x000fe60008100407 */
[----:B------:R2:W-:Y:S01]  /*33b0*/  ATOMS.XOR RZ, [UR6+0x10], R2 ;  /* 0x00001002ffff798c */ /* 0x0005e2000b800006 */
[----:B------:R-:W-:Y:S05]  /*33c0*/  BRA `(.L_x_63) ;  /* 0x0000000000107947 */ /* 0x000fea0003800000 */
.L_x_56:
[----:B------:R-:W-:-:S05]  /*33d0*/  MOV R2, 0xffffffff ;  /* 0xffffffff00027802 */ /* 0x000fca0000000f00 */
[----:B------:R1:W-:Y:S02]  /*33e0*/  STS [UR37+0x140], R2 ;  /* 0x00014002ff007988 */ /* 0x0003e40008000825 */
[----:B-1----:R-:W-:Y:S02]  /*33f0*/  MOV R2, 0x3410 ;  /* 0x0000341000027802 */ /* 0x002fe40000000f00 */
[----:B-----5:R-:W-:Y:S05]  /*3400*/  CALL.REL.NOINC `($__internal_1_$__cuda_sm10x_tcgen05_guardrail_trap_phase_invalid_during_alloc) ;  /* 0x0000006400347944 */ /* 0x020fea0003c00000 */
.L_x_63:
[----:B------:R-:W-:Y:S05]  /*3410*/  WARPSYNC.ALL ;  /* 0x0000000000007948 */ /* 0x000fea0003800000 */
[----:B------:R-:W3:Y:S01]  /*3420*/  S2UR UR7, SR_CgaCtaId ;  /* 0x00000000000779c3 */ /* 0x000ee20000008800 */
[----:B------:R-:W-:Y:S01]  /*3430*/  UMOV UR6, 0x400 ;  /* 0x0000040000067882 */ /* 0x000fe20000000000 */
[----:B------:R-:W-:-:S06]  /*3440*/  NOP ;  /* 0x0000000000007918 */ /* 0x000fcc0000000000 */
[----:B------:R-:W-:Y:S06]  /*3450*/  BAR.ARV 0x6, 0xa0 ;  /* 0x0182800000007b1d */ /* 0x000fec0000002000 */
[----:B------:R-:W4:Y:S01]  /*3460*/  LDCU UR8, c[0x0][0x38c] ;  /* 0x00007180ff0877ac */ /* 0x000f220008000800 */
[----:B------:R-:W-:Y:S01]  /*3470*/  LOP3.LUT R0, R0, 0xffff, RZ, 0xc0, !PT ;  /* 0x0000ffff00007812 */ /* 0x000fe200078ec0ff */
[----:B-1----:R-:W-:Y:S01]  /*3480*/  IMAD.MOV.U32 R9, RZ, RZ, 0x1 ;  /* 0x00000001ff097424 */ /* 0x002fe200078e00ff */
[----:B------:R-:W-:Y:S01]  /*3490*/  LOP3.LUT R8, R8, 0xffff, RZ, 0xc0, !PT ;  /* 0x0000ffff08087812 */ /* 0x000fe200078ec0ff */
[----:B------:R-:W-:Y:S01]  /*34a0*/  UMOV UR19, URZ ;  /* 0x000000ff00137c82 */ /* 0x000fe20008000000 */
[----:B------:R-:W-:Y:S01]  /*34b0*/  R2UR UR10, R0 ;  /* 0x00000000000a72ca */ /* 0x000fe200000e0000 */
[----:B------:R-:W-:Y:S01]  /*34c0*/  UMOV UR18, URZ ;  /* 0x000000ff00127c82 */ /* 0x000fe20008000000 */
[----:B------:R-:W-:Y:S01]  /*34d0*/  R2UR UR11, R8 ;  /* 0x00000000080b72ca */ /* 0x000fe200000e0000 */
[----:B------:R-:W-:Y:S01]  /*34e0*/  IMAD.MOV.U32 R8, RZ, RZ, RZ ;  /* 0x000000ffff087224 */ /* 0x000fe200078e00ff */
[----:B------:R-:W-:Y:S01]  /*34f0*/  UMOV UR17, URZ ;  /* 0x000000ff00117c82 */ /* 0x000fe20008000000 */
[----:B---3--:R-:W-:-:S02]  /*3500*/  ULEA UR7, UR7, UR6, 0x18 ;  /* 0x0000000607077291 */ /* 0x008fc4000f8ec0ff */
[----:B------:R-:W-:Y:S02]  /*3510*/  UISETP.NE.AND UP2, UPT, UR5, URZ, UPT ;  /* 0x000000ff0500728c */ /* 0x000fe4000bf45270 */
[----:B------:R-:W-:Y:S02]  /*3520*/  UIADD3 UR12, UPT, UPT, UR7, 0x8400, URZ ;  /* 0x00008400070c7890 */ /* 0x000fe4000fffe0ff */
[----:B------:R-:W-:Y:S02]  /*3530*/  UIADD3 UR13, UPT, UPT, UR7, 0x28400, URZ ;  /* 0x00028400070d7890 */ /* 0x000fe4000fffe0ff */
[----:B----4-:R-:W-:Y:S01]  /*3540*/  UIADD3 UR8, UPT, UPT, UR8, 0x3f, URZ ;  /* 0x0000003f08087890 */ /* 0x010fe2000fffe0ff */
[----:B--2---:R-:W1:Y:S01]  /*3550*/  LDS R2, [UR7+0x140] ;  /* 0x00014007ff027984 */ /* 0x004e620008000800 */
[----:B------:R-:W-:Y:S02]  /*3560*/  USHF.R.U32.HI UR12, URZ, 0x4, UR12 ;  /* 0x00000004ff0c7899 */ /* 0x000fe4000801160c */
[----:B------:R-:W-:-:S02]  /*3570*/  USHF.R.S32.HI UR6, URZ, 0x1f, UR8 ;  /* 0x0000001fff067899 */ /* 0x000fc40008011408 */
[----:B------:R-:W-:Y:S02]  /*3580*/  USHF.R.U32.HI UR13, URZ, 0x4, UR13 ;  /* 0x00000004ff0d7899 */ /* 0x000fe4000801160d */
[----:B------:R-:W-:Y:S02]  /*3590*/  ULEA.HI UR6, UR6, UR8, URZ, 0x6 ;  /* 0x0000000806067291 */ /* 0x000fe4000f8f30ff */
[----:B------:R-:W-:Y:S02]  /*35a0*/  ULOP3.LUT UR12, UR12, 0x3fff, URZ, 0xc0, !UPT ;  /* 0x00003fff0c0c7892 */ /* 0x000fe4000f8ec0ff */
[----:B------:R-:W-:Y:S02]  /*35b0*/  USHF.R.S32.HI UR6, URZ, 0x6, UR6 ;  /* 0x00000006ff067899 */ /* 0x000fe40008011406 */
[----:B------:R-:W-:Y:S02]  /*35c0*/  ULOP3.LUT UR13, UR13, 0x3fff, URZ, 0xc0, !UPT ;  /* 0x00003fff0d0d7892 */ /* 0x000fe4000f8ec0ff */
[----:B------:R-:W-:Y:S01]  /*35d0*/  UISETP.LT.AND UP0, UPT, UR6, 0x1, UPT ;  /* 0x000000010600788c */ /* 0x000fe2000bf01270 */
[----:B------:R-:W-:Y:S01]  /*35e0*/  UMOV UR36, 0x0 ;  /* 0x0000000000247882 */ /* 0x000fe20000000000 */
        /* <DEDUP_REMOVED lines=9> */
[----:B------:R-:W-:-:S02]  /*3680*/  ULOP3.LUT UR12, UR12, 0x10000, URZ, 0xfc, !UPT ;  /* 0x000100000c0c7892 */ /* 0x000fc4000f8efcff */
[----:B------:R-:W-:Y:S02]  /*3690*/  ULOP3.LUT UR13, UR13, 0x10000, URZ, 0xfc, !UPT ;  /* 0x000100000d0d7892 */ /* 0x000fe4000f8efcff */
[----:B------:R-:W-:Y:S01]  /*36a0*/  USEL UR20, UR6, 0x1, !UP0 ;  /* 0x0000000106147887 */ /* 0x000fe2000c000000 */
[----:B------:R-:W-:Y:S01]  /*36b0*/  UMOV UR26, 0x0 ;  /* 0x00000000001a7882 */ /* 0x000fe20000000000 */
[----:B------:R-:W-:Y:S01]  /*36c0*/  UMOV UR27, 0x10100910 ;  /* 0x10100910001b7882 */ /* 0x000fe20000000000 */
[----:B------:R-:W-:Y:S01]  /*36d0*/  UMOV UR24, 0x0 ;  /* 0x0000000000187882 */ /* 0x000fe20000000000 */
[----:B------:R-:W-:Y:S01]  /*36e0*/  UMOV UR25, 0x10100910 ;  /* 0x1010091000197882 */ /* 0x000fe20000000000 */
[----:B------:R-:W-:Y:S01]  /*36f0*/  UMOV UR22, 0x0 ;  /* 0x0000000000167882 */ /* 0x000fe20000000000 */
[----:B------:R-:W-:Y:S01]  /*3700*/  UMOV UR23, 0x10100910 ;  /* 0x1010091000177882 */ /* 0x000fe20000000000 */
[----:B-1----:R-:W-:Y:S02]  /*3710*/  R2UR UR21, R2 ;  /* 0x00000000021572ca */ /* 0x002fe400000e0000 */
[----:B------:R-:W-:-:S13]  /*3720*/  CS2R R2, SRZ ;  /* 0x0000000000027805 */ /* 0x000fda000001ff00 */
.L_x_74:
[C---:B------:R-:W-:Y:S02]  /*3730*/  LEA R0, R8.reuse, UR7, 0x3 ;  /* 0x0000000708007c11 */ /* 0x040fe4000f8e18ff */
[----:B------:R-:W-:Y:S02]  /*3740*/  SHF.L.U32 R5, R3, 0x1f, RZ ;  /* 0x0000001f03057819 */ /* 0x000fe400000006ff */
[----:B------:R-:W-:Y:S02]  /*3750*/  LEA R4, R8, UR7, 0x4 ;  /* 0x0000000708047c11 */ /* 0x000fe4000f8e20ff */
[----:B------:R-:W1:Y:S02]  /*3760*/  SYNCS.PHASECHK.TRANS64.TRYWAIT P0, [R0+URZ+0x90], R5 ;  /* 0x00009005000075a7 */ /* 0x000e6400080011ff */
[----:B-1-3--:R-:W-:Y:S05]  /*3770*/  @!P0 BRA `(.L_x_67) ;  /* 0x0000005800588947 */ /* 0x00afea0003800000 */
.L_x_167:
[----:B-1----:R-:W1:Y:S01]  /*3780*/  LDS.128 R4, [R4+0x120] ;  /* 0x0001200004047984 */ /* 0x002e620000000c00 */
[----:B------:R-:W-:Y:S02]  /*3790*/  VIADD R0, R0, 0xa0 ;  /* 0x000000a000007836 */ /* 0x000fe40000000000 */
[----:B------:R-:W-:Y:S01]  /*37a0*/  VIADD R8, R8, 0x1 ;  /* 0x0000000108087836 */ /* 0x000fe20000000000 */
[----:B------:R-:W-:Y:S01]  /*37b0*/  @!PT LDS RZ, [RZ] ;  /* 0x00000000fffff984 */ /* 0x000fe20000000800 */
[----:B------:R-:W-:Y:S01]  /*37c0*/  @!PT LDS RZ, [RZ] ;  /* 0x00000000fffff984 */ /* 0x000fe20000000800 */
[----:B------:R-:W-:Y:S01]  /*37d0*/  @!PT LDS RZ, [RZ] ;  /* 0x00000000fffff984 */ /* 0x000fe20000000800 */
[----:B------:R-:W-:Y:S01]  /*37e0*/  @!PT LDS RZ, [RZ] ;  /* 0x00000000fffff984 */ /* 0x000fe20000000800 */
[----:B------:R2:W-:Y:S06]  /*37f0*/  MEMBAR.ALL.CTA ;  /* 0x0000000000007992 */ /* 0x0005ec0000008000 */
[----:B--2---:R-:W2:Y:S01]  /*3800*/  FENCE.VIEW.ASYNC.S ;  /* 0x00000000000073c6 */ /* 0x004ea20000000000 */
[----:B------:R-:W-:-:S04]  /*3810*/  PRMT R0, RZ, 0x654, R0 ;  /* 0x00000654ff007816 */ /* 0x000fc80000000000 */
[----:B--2---:R2:W-:Y:S01]  /*3820*/  SYNCS.ARRIVE.TRANS64.RED.A1T0 RZ, [R0+URZ], RZ ;  /* 0x000000ff00ff79a7 */ /* 0x0045e200081004ff */
[----:B-1----:R-:W-:Y:S01]  /*3830*/  LOP3.LUT P1, RZ, R6, 0x1, RZ, 0xc0, !PT ;  /* 0x0000000106ff7812 */ /* 0x002fe2000782c0ff */
[----:B--2---:R-:W-:-:S12]  /*3840*/  BRA.U UP2, `(.L_x_68) ;  /* 0x0000000502587547 */ /* 0x004fd8000b800000 */
[----:B------:R-:W1:Y:S01]  /*3850*/  LDCU UR8, c[0x0][0x38c] ;  /* 0x00007180ff0877ac */ /* 0x000e620008000800 */
[----:B------:R-:W-:Y:S02]  /*3860*/  PLOP3.LUT P2, PT, PT, PT, PT, 0x80, 0x8 ;  /* 0x000000000008781c */ /* 0x000fe40003f4f070 */
[----:B------:R-:W-:Y:S01]  /*3870*/  SHF.L.U32 R5, R9, 0x1f, RZ ;  /* 0x0000001f09057819 */ /* 0x000fe200000006ff */
[----:B-1----:R-:W-:Y:S02]  /*3880*/  UISETP.GE.AND UP0, UPT, UR8, 0x1, UPT ;  /* 0x000000010800788c */ /* 0x002fe4000bf06270 */
[----:B------:R-:W-:-:S04]  /*3890*/  ULEA UR8, UR19, UR7, 0x3 ;  /* 0x0000000713087291 */ /* 0x000fc8000f8e18ff */
[----:B------:R-:W-:-:S05]  /*38a0*/  PLOP3.LUT P0, PT, PT, PT, UP0, 0x80, 0x8 ;  /* 0x000000000008781c */ /* 0x000fca0003f0f008 */
[----:B------:R-:W-:-:S08]  /*38b0*/  @UP0 ULEA UR9, UR18, UR7, 0x3 ;  /* 0x0000000712090291 */ /* 0x000fd0000f8e18ff */
[----:B------:R-:W-:-:S04]  /*38c0*/  @P0 SHF.L.U32 R0, R2, 0x1f, RZ ;  /* 0x0000001f02000819 */ /* 0x000fc800000006ff */
[----:B------:R1:W2:Y:S01]  /*38d0*/  @P0 SYNCS.PHASECHK.TRANS64.TRYWAIT P2, [UR9], R0 ;  /* 0x00000000ff0005a7 */ /* 0x0002a20008041109 */
[----:B------:R-:W-:Y:S01]  /*38e0*/  ULEA UR9, UR19, UR21, 0x6 ;  /* 0x0000001513097291 */ /* 0x000fe2000f8e30ff */
[----:B------:R-:W3:Y:S02]  /*38f0*/  SYNCS.PHASECHK.TRANS64.TRYWAIT P0, [UR8+0xd0], R5 ;  /* 0x0000d005ff0075a7 */ /* 0x000ee40008001108 */
[----:B-123--:R-:W-:Y:S09]  /*3900*/  @!P0 BRA `(.L_x_69) ;  /* 0x0000005800088947 */ /* 0x00eff20003800000 */
.L_x_169:
[----:B------:R-:W-:Y:S01]  /*3910*/  UMOV UR16, UR17 ;  /* 0x0000001100107c82 */ /* 0x000fe20008000000 */
[----:B------:R-:W-:Y:S05]  /*3920*/  BRA.U !UP0, `(.L_x_70) ;  /* 0x0000000508107547 */ /* 0x000fea000b800000 */
[----:B------:R-:W-:Y:S02]  /*3930*/  UIADD3 UR16, UPT, UPT, UR20, UR17, URZ ;  /* 0x0000001114107290 */ /* 0x000fe4000fffe0ff */
[----:B------:R-:W-:Y:S01]  /*3940*/  UPLOP3.LUT UP3, UPT, UPT, UPT, UPT, 0x40, 0x4 ;  /* 0x000000000004789c */ /* 0x000fe20003f6e870 */
[----:B------:R-:W-:Y:S01]  /*3950*/  UMOV UR15, UR6 ;  /* 0x00000006000f7c82 */ /* 0x000fe20008000000 */
[----:B------:R-:W-:-:S09]  /*3960*/  UMOV UR58, UR18 ;  /* 0x00000012003a7c82 */ /* 0x000fd20008000000 */
.L_x_73:
[----:B--2---:R-:W-:Y:S01]  /*3970*/  ULEA UR14, UR58, UR7, 0x3 ;  /* 0x000000073a0e7291 */ /* 0x004fe2000f8e18ff */
[----:B---3--:R-:W-:Y:S11]  /*3980*/  @P2 BRA `(.L_x_71) ;  /* 0x00000000000c2947 */ /* 0x008ff60003800000 */
[----:B-1----:R-:W-:Y:S04]  /*3990*/  SHF.L.U32 R5, R2, 0x1f, RZ ;  /* 0x0000001f02057819 */ /* 0x002fe800000006ff */
[----:B------:R-:W1:Y:S02]  /*39a0*/  SYNCS.PHASECHK.TRANS64.TRYWAIT P0, [UR14], R5 ;  /* 0x00000005ff0075a7 */ /* 0x000e64000800110e */
[----:B-1----:R-:W-:Y:S05]  /*39b0*/  @!P0 BRA `(.L_x_72) ;  /* 0x0000005400f48947 */ /* 0x002fea0003800000 */
.L_x_71:
[----:B------:R-:W-:Y:S01]  /*39c0*/  UISETP.NE.AND UP0, UPT, UR15, 0x1, UPT ;  /* 0x000000010f00788c */ /* 0x000fe2000bf05270 */
[----:B------:R-:W-:Y:S01]  /*39d0*/  PLOP3.LUT P2, PT, PT, PT, PT, 0x80, 0x8 ;  /* 0x000000000008781c */ /* 0x000fe20003f4f070 */
[----:B------:R-:W-:Y:S02]  /*39e0*/  UIADD3 UR18, UPT, UPT, UR58, 0x1, URZ ;  /* 0x000000013a127890 */ /* 0x000fe4000fffe0ff */
[----:B------:R-:W-:Y:S02]  /*39f0*/  ULEA UR68, UR58, UR13, 0x9 ;  /* 0x0000000d3a447291 */ /* 0x000fe4000f8e48ff */
[----:B------:R-:W-:Y:S01]  /*3a00*/  UISETP.NE.AND UP1, UPT, UR18, 0x4, UPT ;  /* 0x000000041200788c */ /* 0x000fe2000bf25270 */
[----:B------:R-:W-:Y:S01]  /*3a10*/  PLOP3.LUT P0, PT, PT, PT, UP0, 0x80, 0x8 ;  /* 0x000000000008781c */ /* 0x000fe20003f0f008 */
[----:B------:R-:W-:Y:S02]  /*3a20*/  ULEA UR66, UR58, UR12, 0xb ;  /* 0x0000000c3a427291 */ /* 0x000fe4000f8e58ff */
[----:B------:R-:W-:Y:S02]  /*3a30*/  USEL UR39, URZ, 0x1, UP1 ;  /* 0x00000001ff277887 */ /* 0x000fe40008800000 */
[----:B------:R-:W-:Y:S02]  /*3a40*/  USEL UR18, UR18, URZ, UP1 ;  /* 0x000000ff12127287 */ /* 0x000fe40008800000 */
[----:B------:R-:W-:Y:S02]  /*3a50*/  UIADD3 UR64, UPT, UPT, UR68, 0x2, URZ ;  /* 0x0000000244407890 */ /* 0x000fe4000fffe0ff */
[----:B------:R-:W-:Y:S01]  /*3a60*/  @UP0 ULEA UR38, UR18, UR7, 0x3 ;  /* 0x0000000712260291 */ /* 0x000fe2000f8e18ff */
[----:B------:R-:W-:Y:S01]  /*3a70*/  LOP3.LUT R2, R2, UR39, RZ, 0x3c, !PT ;  /* 0x0000002702027c12 */ /* 0x000fe2000f8e3cff */
[----:B------:R-:W-:Y:S02]  /*3a80*/  UIADD3 UR62, UPT, UPT, UR66, 0x2, URZ ;  /* 0x00000002423e7890 */ /* 0x000fe4000fffe0ff */
[----:B------:R-:W-:Y:S01]  /*3a90*/  UIADD3 UR60, UPT, UPT, UR68, 0x4, URZ ;  /* 0x00000004443c7890 */ /* 0x000fe2000fffe0ff */
[----:B-1----:R-:W-:Y:S01]  /*3aa0*/  @P0 SHF.L.U32 R0, R2, 0x1f, RZ ;  /* 0x0000001f02000819 */ /* 0x002fe200000006ff */
[----:B------:R-:W-:Y:S02]  /*3ab0*/  UIADD3 UR58, UPT, UPT, UR66, 0x4, URZ ;  /* 0x00000004423a7890 */ /* 0x000fe4000fffe0ff */
[----:B------:R-:W-:Y:S01]  /*3ac0*/  UIADD3 UR56, UPT, UPT, UR68, 0x6, URZ ;  /* 0x0000000644387890 */ /* 0x000fe2000fffe0ff */
[----:B------:R2:W3:Y:S01]  /*3ad0*/  @P0 SYNCS.PHASECHK.TRANS64.TRYWAIT P2, [UR38], R0 ;  /* 0x00000000ff0005a7 */ /* 0x0004e20008041126 */
[----:B------:R-:W-:Y:S02]  /*3ae0*/  UIADD3 UR54, UPT, UPT, UR66, 0x6, URZ ;  /* 0x0000000642367890 */ /* 0x000fe4000fffe0ff */
        /* <DEDUP_REMOVED lines=10> */
[----:B------:R-:W-:Y:S02]  /*3b90*/  UIADD3 UR15, UPT, UPT, UR15, -0x1, URZ ;  /* 0xffffffff0f0f7890 */ /* 0x000fe4000fffe0ff */
[----:B------:R-:W-:Y:S01]  /*3ba0*/  UISETP.NE.AND UP0, UPT, UR17, UR16, UPT ;  /* 0x000000101100728c */ /* 0x000fe2000bf05270 */
[----:B------:R-:W-:Y:S01]  /*3bb0*/  UMOV UR69, 0x40004040 ;  /* 0x4000404000457882 */ /* 0x000fe20000000000 */
[----:B------:R-:W-:Y:S01]  /*3bc0*/  UMOV UR67, 0x40004040 ;  /* 0x4000404000437882 */ /* 0x000fe20000000000 */
[----:B------:R-:W-:Y:S01]  /*3bd0*/  UMOV UR65, 0x40004040 ;  /* 0x4000404000417882 */ /* 0x000fe20000000000 */
[----:B------:R-:W-:Y:S01]  /*3be0*/  UTCHMMA.2CTA gdesc[UR66], gdesc[UR68], tmem[UR9], tmem[UR36], idesc[UR37], UP3 ;  /* 0x00ff2444420075ea */ /* 0x000fe20009a00009 */
[----:B------:R-:W-:Y:S01]  /*3bf0*/  UPLOP3.LUT UP3, UPT, UPT, UPT, UPT, 0x80, 0x8 ;  /* 0x000000000008789c */ /* 0x000fe20003f6f070 */
[----:B------:R-:W-:Y:S01]  /*3c00*/  UMOV UR63, 0x40004040 ;  /* 0x40004040003f7882 */ /* 0x000fe20000000000 */
[----:B------:R-:W-:Y:S01]  /*3c10*/  UMOV UR61, 0x40004040 ;  /* 0x40004040003d7882 */ /* 0x000fe20000000000 */
[----:B------:R-:W-:Y:S01]  /*3c20*/  UTCHMMA.2CTA gdesc[UR62], gdesc[UR64], tmem[UR9], tmem[UR34], idesc[UR35], UPT ;  /* 0x00ff22403e0075ea */ /* 0x000fe2000ba00009 */
[----:B------:R-:W-:Y:S01]  /*3c30*/  UMOV UR59, 0x40004040 ;  /* 0x40004040003b7882 */ /* 0x000fe20000000000 */
[----:B------:R-:W-:Y:S01]  /*3c40*/  UMOV UR57, 0x40004040 ;  /* 0x4000404000397882 */ /* 0x000fe20000000000 */
[----:B------:R1:W-:Y:S01]  /*3c50*/  UTCHMMA.2CTA gdesc[UR58], gdesc[UR60], tmem[UR9], tmem[UR32], idesc[UR33], UPT ;  /* 0x00ff203c3a0075ea */ /* 0x0003e2000ba00009 */
        /* <DEDUP_REMOVED lines=11> */
[----:B------:R-:W-:Y:S01]  /*3d10*/  UMOV UR39, 0x40004040 ;  /* 0x4000404000277882 */ /* 0x000fe20000000000 */
[----:B------:R2:W-:Y:S01]  /*3d20*/  UTCHMMA.2CTA gdesc[UR42], gdesc[UR44], tmem[UR9], tmem[UR24], idesc[UR25], UPT ;  /* 0x00ff182c2a0075ea */ /* 0x0005e2000ba00009 */
[----:B------:R2:W-:Y:S01]  /*3d30*/  UTCHMMA.2CTA gdesc[UR38], gdesc[UR40], tmem[UR9], tmem[UR22], idesc[UR23], UPT ;  /* 0x00ff1628260075ea */ /* 0x0005e2000ba00009 */
[----:B------:R2:W-:Y:S01]  /*3d40*/  UTCBAR.2CTA.MULTICAST [UR14], URZ, UR11 ;  /* 0x000000ff0e0073e9 */ /* 0x0005e2000820080b */
[----:B-1----:R-:W-:Y:S01]  /*3d50*/  UMOV UR58, UR18 ;  /* 0x00000012003a7c82 */ /* 0x002fe20008000000 */
[----:B------:R-:W-:Y:S05]  /*3d60*/  BRA.U UP0, `(.L_x_73) ;  /* 0xfffffffd00007547 */ /* 0x000fea000b83ffff */
.L_x_70:
[----:B------:R-:W-:Y:S01]  /*3d70*/  UIADD3 UR8, UPT, UPT, UR8, 0xb0, URZ ;  /* 0x000000b008087890 */ /* 0x000fe2000fffe0ff */
[----:B------:R-:W-:-:S08]  /*3d80*/  UMOV UR17, UR16 ;  /* 0x0000001000117c82 */ /* 0x000fd00008000000 */
[----:B------:R4:W-:Y:S01]  /*3d90*/  UTCBAR.2CTA.MULTICAST [UR8], URZ, UR10 ;  /* 0x000000ff080073e9 */ /* 0x0009e2000820080a */
[----:B------:R-:W-:Y:S02]  /*3da0*/  NOP ;  /* 0x0000000000007918 */ /* 0x000fe40000000000 */
.L_x_68:
[----:B------:R-:W-:Y:S01]  /*3db0*/  UIADD3 UR19, UPT, UPT, UR19, 0x1, URZ ;  /* 0x0000000113137890 */ /* 0x000fe2000fffe0ff */
[----:B------:R-:W-:-:S03]  /*3dc0*/  ISETP.NE.AND P0, PT, R8, 0x2, PT ;  /* 0x000000020800780c */ /* 0x000fc60003f05270 */
[----:B------:R-:W-:Y:S01]  /*3dd0*/  UISETP.NE.AND UP0, UPT, UR19, 0x4, UPT ;  /* 0x000000041300788c */ /* 0x000fe2000bf05270 */
[----:B-12---:R-:W-:Y:S02]  /*3de0*/  SEL R0, RZ, 0x1, P0 ;  /* 0x00000001ff007807 */ /* 0x006fe40000000000 */
[----:B------:R-:W-:Y:S01]  /*3df0*/  SEL R8, R8, RZ, P0 ;  /* 0x000000ff08087207 */ /* 0x000fe20000000000 */
[----:B----4-:R-:W-:Y:S01]  /*3e00*/  USEL UR8, URZ, 0x1, UP0 ;  /* 0x00000001ff087887 */ /* 0x010fe20008000000 */
[----:B------:R-:W-:Y:S01]  /*3e10*/  LOP3.LUT R3, R3, R0, RZ, 0x3c, !PT ;  /* 0x0000000003037212 */ /* 0x000fe200078e3cff */
[----:B------:R-:W-:-:S04]  /*3e20*/  USEL UR19, UR19, URZ, UP0 ;  /* 0x000000ff13137287 */ /* 0x000fc80008000000 */
[----:B------:R-:W-:Y:S01]  /*3e30*/  LOP3.LUT R9, R9, UR8, RZ, 0x3c, !PT ;  /* 0x0000000809097c12 */ /* 0x000fe2000f8e3cff */
[----:B------:R-:W-:Y:S07]  /*3e40*/  @P1 BRA `(.L_x_74) ;  /* 0xfffffff800381947 */ /* 0x000fee000383ffff */
[----:B------:R-:W1:Y:S01]  /*3e50*/  S2UR UR6, SR_CgaCtaId ;  /* 0x00000000000679c3 */ /* 0x000e620000008800 */
[----:B------:R-:W-:Y:S01]  /*3e60*/  ELECT P0, URZ, PT ;  /* 0x0000000000ff782f */ /* 0x000fe20003800000 */
[----:B------:R-:W-:Y:S01]  /*3e70*/  HFMA2 R0, -RZ, RZ, 0, 5.9604644775390625e-08 ;  /* 0x00000001ff007431 */ /* 0x000fe200000001ff */
[----:B------:R-:W-:-:S05]  /*3e80*/  UMOV UR8, 0x40 ;  /* 0x0000004000087882 */ /* 0x000fca0000000000 */
[----:B------:R-:W-:Y:S01]  /*3e90*/  UVIRTCOUNT.DEALLOC.SMPOOL 0x80 ;  /* 0x000000800000784c */ /* 0x000fe20000000000 */
[----:B------:R-:W-:Y:S02]  /*3ea0*/  UISETP.NE.AND UP0, UPT, UR5, URZ, UPT ;  /* 0x000000ff0500728c */ /* 0x000fe4000bf05270 */
[----:B-1----:R-:W-:-:S09]  /*3eb0*/  ULEA UR6, UR6, UR8, 0x18 ;  /* 0x0000000806067291 */ /* 0x002fd2000f8ec0ff */
[----:B------:R1:W-:Y:S01]  /*3ec0*/  @P0 STS.U8 [UR6+0x1c], R0 ;  /* 0x00001c00ff000988 */ /* 0x0003e20008000006 */
[----:B------:R-:W-:Y:S05]  /*3ed0*/  BRA.U UP0, `(.L_x_75) ;  /* 0x0000000100a07547 */ /* 0x000fea000b800000 */
[----:B------:R-:W-:Y:S01]  /*3ee0*/  UIADD3 UR5, UPT, UPT, UR7, 0xd0, URZ ;  /* 0x000000d007057890 */ /* 0x000fe2000fffe0ff */
[----:B------:R-:W-:-:S03]  /*3ef0*/  SHF.L.U32 R3, R9, 0x1f, RZ ;  /* 0x0000001f09037819 */ /* 0x000fc600000006ff */
[----:B------:R-:W-:-:S09]  /*3f00*/  ULEA UR8, UR19, UR5, 0x3 ;  /* 0x0000000513087291 */ /* 0x000fd2000f8e18ff */
[----:B------:R-:W2:Y:S02]  /*3f10*/  SYNCS.PHASECHK.TRANS64.TRYWAIT P0, [UR8], R3 ;  /* 0x00000003ff0075a7 */ /* 0x000ea40008001108 */
[----:B--2---:R-:W-:Y:S05]  /*3f20*/  @!P0 BRA `(.L_x_76) ;  /* 0x0000005000b08947 */ /* 0x004fea0003800000 */
.L_x_172:
        /* <DEDUP_REMOVED lines=9> */
.L_x_174:
        /* <DEDUP_REMOVED lines=9> */
.L_x_176:
[----:B------:R-:W-:-:S04]  /*4050*/  UIADD3 UR9, UPT, UPT, UR9, 0x1, URZ ;  /* 0x0000000109097890 */ /* 0x000fc8000fffe0ff */
[----:B------:R-:W-:-:S04]  /*4060*/  UISETP.NE.AND UP1, UPT, UR9, 0x4, UPT ;  /* 0x000000040900788c */ /* 0x000fc8000bf25270 */
[----:B------:R-:W-:Y:S02]  /*4070*/  USEL UR8, URZ, 0x1, UP1 ;  /* 0x00000001ff087887 */ /* 0x000fe40008800000 */
[----:B------:R-:W-:-:S04]  /*4080*/  USEL UR9, UR9, URZ, UP1 ;  /* 0x000000ff09097287 */ /* 0x000fc80008800000 */
[----:B------:R-:W-:Y:S01]  /*4090*/  ULEA UR9, UR9, UR5, 0x3 ;  /* 0x0000000509097291 */ /* 0x000fe2000f8e18ff */
[----:B-1----:R-:W-:-:S04]  /*40a0*/  LOP3.LUT R3, R2, UR8, RZ, 0x3c, !PT ;  /* 0x0000000802037c12 */ /* 0x002fc8000f8e3cff */
[----:B------:R-:W-:Y:S01]  /*40b0*/  SHF.L.U32 R3, R3, 0x1f, RZ ;  /* 0x0000001f03037819 */ /* 0x000fe200000006ff */
[----:B------:R-:W-:-:S04]  /*40c0*/  IMAD.U32 R0, RZ, RZ, UR9 ;  /* 0x00000009ff007e24 */ /* 0x000fc8000f8e00ff */
[----:B------:R1:W2:Y:S03]  /*40d0*/  SYNCS.PHASECHK.TRANS64.TRYWAIT P0, [R0+URZ], R3 ;  /* 0x00000003000075a7 */ /* 0x0002a600080011ff */
[----:B--2---:R-:W-:Y:S05]  /*40e0*/  @!P0 NANOSLEEP.SYNCS 0x989680 ;  /* 0x009896800000895d */ /* 0x004fea0003900000 */
[----:B------:R-:W2:Y:S02]  /*40f0*/  @!P0 SYNCS.PHASECHK.TRANS64 P0, [R0+URZ], R3 ;  /* 0x00000003000085a7 */ /* 0x000ea400080010ff */
[----:B--2---:R-:W-:Y:S05]  /*4100*/  @P0 BRA `(.L_x_79) ;  /* 0x0000000000200947 */ /* 0x004fea0003800000 */
.L_x_80:
[----:B--2---:R2:W4:Y:S02]  /*4110*/  SYNCS.PHASECHK.TRANS64.TRYWAIT P0, [R0+URZ], R3 ;  /* 0x00000003000075a7 */ /* 0x00452400080011ff */
[----:B----4-:R-:W-:Y:S05]  /*4120*/  @!P0 NANOSLEEP.SYNCS 0x989680 ;  /* 0x009896800000895d */ /* 0x010fea0003900000 */
[----:B------:R-:W4:Y:S02]  /*4130*/  @!P0 SYNCS.PHASECHK.TRANS64 P0, [R0+URZ], R3 ;  /* 0x00000003000085a7 */ /* 0x000f2400080010ff */
[----:B----4-:R-:W-:Y:S05]  /*4140*/  @!P0 BRA `(.L_x_80) ;  /* 0xfffffffc00f08947 */ /* 0x010fea000383ffff */
[----:B------:R-:W-:Y:S05]  /*4150*/  BRA `(.L_x_79) ;  /* 0x00000000000c7947 */ /* 0x000fea0003800000 */
.L_x_75:
[----:B------:R-:W-:-:S04]  /*4160*/  UIADD3 UR5, UPT, UPT, UR7, 0x110, URZ ;  /* 0x0000011007057890 */ /* 0x000fc8000fffe0ff */
[----:B------:R-:W-:-:S09]  /*4170*/  UPRMT UR5, UR4, 0x654, UR5 ;  /* 0x0000065404057896 */ /* 0x000fd20008000005 */
[----:B------:R-:W-:Y:S03]  /*4180*/  SYNCS.ARRIVE.TRANS64.RED.A1T0 RZ, [UR5], RZ ;  /* 0x000000ffffff79a7 */ /* 0x000fe60008100405 */
.L_x_79:
[----:B-12---:R-:W-:Y:S01]  /*4190*/  SHF.L.U32 R3, RZ, 0x1f, RZ ;  /* 0x0000001fff037819 */ /* 0x006fe200000006ff */
[----:B------:R-:W-:Y:S01]  /*41a0*/  UIADD3 UR5, UPT, UPT, UR7, 0x110, URZ ;  /* 0x0000011007057890 */ /* 0x000fe2000fffe0ff */
[----:B------:R-:W-:Y:S02]  /*41b0*/  PLOP3.LUT P0, PT, PT, PT, UP0, 0x80, 0x8 ;  /* 0x000000000008781c */ /* 0x000fe40003f0f008 */
[----:B------:R-:W1:Y:S02]  /*41c0*/  SYNCS.PHASECHK.TRANS64.TRYWAIT P1, [UR7+0x110], R3 ;  /* 0x00011003ff0075a7 */ /* 0x000e640008021107 */
[----:B-1----:R-:W-:Y:S09]  /*41d0*/  @!P1 BRA `(.L_x_81) ;  /* 0x00000050004c9947 */ /* 0x002ff20003800000 */
.L_x_178:
[----:B------:R-:W-:Y:S01]  /*41e0*/  @!UP0 UPRMT UR5, UR4, 0x654, UR5 ;  /* 0x0000065404058896 */ /* 0x000fe20008000005 */
[----:B------:R-:W-:Y:S02]  /*41f0*/  UMOV UR8, 0xffff ;  /* 0x0000ffff00087882 */ /* 0x000fe40000000000 */
[----:B------:R-:W-:-:S06]  /*4200*/  UMOV UR4, 0x1 ;  /* 0x0000000100047882 */ /* 0x000fcc0000000000 */
[----:B------:R-:W-:Y:S01]  /*4210*/  @!P0 SYNCS.ARRIVE.TRANS64.RED.A1T0 RZ, [UR5], RZ ;  /* 0x000000ffffff89a7 */ /* 0x000fe20008100405 */
[----:B------:R-:W-:Y:S01]  /*4220*/  NOP ;  /* 0x0000000000007918 */ /* 0x000fe20000000000 */
[----:B-1----:R-:W1:Y:S01]  /*4230*/  LDS R0, [UR6+0x14] ;  /* 0x00001406ff007984 */ /* 0x002e620008000800 */
[----:B------:R-:W-:-:S04]  /*4240*/  ULOP3.LUT UR5, UR21, 0xffff, URZ, 0xc0, !UPT ;  /* 0x0000ffff15057892 */ /* 0x000fc8000f8ec0ff */
[----:B------:R-:W-:-:S04]  /*4250*/  USHF.R.U32.HI UR5, URZ, 0x5, UR5 ;  /* 0x00000005ff057899 */ /* 0x000fc80008011605 */
[----:B------:R-:W-:Y:S02]  /*4260*/  USHF.L.U32 UR8, UR8, UR5, URZ ;  /* 0x0000000508087299 */ /* 0x000fe400080006ff */
[----:B------:R-:W-:-:S04]  /*4270*/  USHF.L.U32 UR4, UR4, UR5, URZ ;  /* 0x0000000504047299 */ /* 0x000fc800080006ff */
[----:B-1----:R-:W-:-:S04]  /*4280*/  LOP3.LUT R0, R0, UR8, RZ, 0xc0, !PT ;  /* 0x0000000800007c12 */ /* 0x002fc8000f8ec0ff */
[----:B------:R-:W-:-:S13]  /*4290*/  ISETP.NE.AND P0, PT, R0, UR8, PT ;  /* 0x0000000800007c0c */ /* 0x000fda000bf05270 */
[----:B------:R-:W-:Y:S05]  /*42a0*/  @P0 BRA `(.L_x_82) ;  /* 0x0000000000580947 */ /* 0x000fea0003800000 */
[----:B------:R-:W1:Y:S02]  /*42b0*/  LDS R0, [UR6+0x18] ;  /* 0x00001806ff007984 */ /* 0x000e640008000800 */
[----:B-1----:R-:W-:-:S04]  /*42c0*/  LOP3.LUT R0, R0, UR4, RZ, 0xc0, !PT ;  /* 0x0000000400007c12 */ /* 0x002fc8000f8ec0ff */
[----:B------:R-:W-:-:S13]  /*42d0*/  ISETP.NE.AND P0, PT, R0, UR4, PT ;  /* 0x0000000400007c0c */ /* 0x000fda000bf05270 */
[----:B------:R-:W-:Y:S05]  /*42e0*/  @P0 BRA `(.L_x_83) ;  /* 0x00000000003c0947 */ /* 0x000fea0003800000 */
[----:B------:R-:W1:Y:S01]  /*42f0*/  S2R R2, SR_LANEID ;  /* 0x0000000000027919 */ /* 0x000e620000000000 */
[----:B------:R-:W-:Y:S01]  /*4300*/  ULOP3.LUT UR8, URZ, UR8, URZ, 0x33, !UPT ;  /* 0x00000008ff087292 */ /* 0x000fe2000f8e33ff */
[----:B------:R-:W-:Y:S01]  /*4310*/  LOP3.LUT R4, RZ, UR4, RZ, 0x33, !PT ;  /* 0x00000004ff047c12 */ /* 0x000fe2000f8e33ff */
[----:B------:R-:W-:Y:S02]  /*4320*/  VOTEU.ANY UR7, UPT, PT ;  /* 0x0000000000077886 */ /* 0x000fe400038e0100 */
[----:B------:R-:W-:Y:S01]  /*4330*/  UFLO.U32 UR7, UR7 ;  /* 0x00000007000772bd */ /* 0x000fe200080e0000 */
[----:B------:R-:W2:Y:S01]  /*4340*/  REDUX UR4, R4 ;  /* 0x00000000040473c4 */ /* 0x000ea20000000000 */
[----:B------:R-:W-:-:S06]  /*4350*/  IMAD.U32 R0, RZ, RZ, UR8 ;  /* 0x00000008ff007e24 */ /* 0x000fcc000f8e00ff */
[----:B------:R4:W-:Y:S01]  /*4360*/  UTCATOMSWS.AND URZ, UR8 ;  /* 0x0000000800ff79e3 */ /* 0x0009e20008000000 */
[----:B------:R-:W3:Y:S01]  /*4370*/  REDUX UR5, R0 ;  /* 0x00000000000573c4 */ /* 0x000ee20000000000 */
[----:B-1----:R-:W-:Y:S01]  /*4380*/  ISETP.EQ.U32.AND P0, PT, R2, UR7, PT ;  /* 0x0000000702007c0c */ /* 0x002fe2000bf02070 */
[----:B--2---:R-:W-:Y:S01]  /*4390*/  IMAD.U32 R2, RZ, RZ, UR4 ;  /* 0x00000004ff027e24 */ /* 0x004fe2000f8e00ff */
[----:B---3--:R-:W-:-:S11]  /*43a0*/  MOV R3, UR5 ;  /* 0x0000000500037c02 */ /* 0x008fd60008000f00 */
[----:B------:R4:W-:Y:S04]  /*43b0*/  @P0 ATOMS.AND RZ, [UR6+0x14], R3 ;  /* 0x00001403ffff098c */ /* 0x0009e8000a800006 */
[----:B------:R4:W-:Y:S01]  /*43c0*/  @P0 ATOMS.AND RZ, [UR6+0x18], R2 ;  /* 0x00001802ffff098c */ /* 0x0009e2000a800006 */
[----:B------:R-:W-:Y:S05]  /*43d0*/  BRA `(.L_x_84) ;  /* 0x0000000000147947 */ /* 0x000fea0003800000 */
.L_x_83:
[----:B------:R-:W-:Y:S02]  /*43e0*/  MOV R2, 0x4400 ;  /* 0x0000440000027802 */ /* 0x000fe40000000f00 */
[----:B---3-5:R-:W-:Y:S05]  /*43f0*/  CALL.REL.NOINC `($__internal_0_$__cuda_sm10x_tcgen05_guardrail_trap_col_being_dealloced_not_returned_by_alloc) ;  /* 0x00000054002c7944 */ /* 0x028fea0003c00000 */
[----:B------:R-:W-:Y:S05]  /*4400*/  BRA `(.L_x_84) ;  /* 0x0000000000087947 */ /* 0x000fea0003800000 */
.L_x_82:
[----:B------:R-:W-:Y:S02]  /*4410*/  MOV R2, 0x4430 ;  /* 0x0000443000027802 */ /* 0x000fe40000000f00 */
[----:B---3-5:R-:W-:Y:S05]  /*4420*/  CALL.REL.NOINC `($__internal_2_$__cuda_sm10x_tcgen05_guardrail_trap_unallocated_columns_being_dealloced) ;  /* 0x0000005400387944 */ /* 0x028fea0003c00000 */
.L_x_84:
[----:B------:R-:W-:Y:S01]  /*4430*/  NOP ;  /* 0x0000000000007918 */ /* 0x000fe20000000000 */
[----:B----4-:R-:W-:Y:S05]  /*4440*/  EXIT ;  /* 0x000000000000794d */ /* 0x010fea0003800000 */
.L_x_55:
[----:B------:R-:W-:-:S09]  /*4450*/  UISETP.NE.OR UP5, UPT, UR10, 0x3, !UP5 ;  /* 0x000000030a00788c */ /* 0x000fd2000efa5670 */
[----:B------:R-:W-:Y:S05]  /*4460*/  BRA.U UP5, `(.L_x_85) ;  /* 0x0000001105147547 */ /* 0x000fea000b800000 */
[----:B------:R-:W1:Y:S01]  /*4470*/  LDC R0, c[0x0][0xb30] ;  /* 0x0002cc00ff007b82 */ /* 0x000e620000000800 */
[----:B------:R-:W2:Y:S01]  /*4480*/  LDCU.64 UR8, c[0x0][0x888] ;  /* 0x00011100ff0877ac */ /* 0x000ea20008000a00 */
[----:B------:R-:W-:Y:S02]  /*4490*/  HFMA2 R25, -RZ, RZ, 0, 0 ;  /* 0x00000000ff197431 */ /* 0x000fe400000001ff */
[----:B-----5:R-:W-:Y:S01]  /*44a0*/  IMAD.MOV.U32 R32, RZ, RZ, 0x1 ;  /* 0x00000001ff207424 */ /* 0x020fe200078e00ff */
[----:B------:R-:W-:Y:S01]  /*44b0*/  MOV R23, 0x2000 ;  /* 0x0000200000177802 */ /* 0x000fe20000000f00 */
[----:B------:R-:W3:Y:S01]  /*44c0*/  LDCU.64 UR4, c[0x0][0x890] ;  /* 0x00011200ff0477ac */ /* 0x000ee20008000a00 */
[----:B------:R-:W-:Y:S01]  /*44d0*/  IMAD.MOV.U32 R27, RZ, RZ, RZ ;  /* 0x000000ffff1b7224 */ /* 0x000fe200078e00ff */
[----:B------:R-:W4:Y:S01]  /*44e0*/  LDC R19, c[0x0][0x370] ;  /* 0x0000dc00ff137b82 */ /* 0x000f220000000800 */
[----:B------:R-:W-:Y:S01]  /*44f0*/  UMOV UR6, 0x400 ;  /* 0x0000040000067882 */ /* 0x000fe20000000000 */
[----:B------:R-:W-:-:S02]  /*4500*/  UPLOP3.LUT UP1, UPT, UPT, UPT, UPT, 0x40, 0x4 ;  /* 0x000000000004789c */ /* 0x000fc40003f2e870 */
[----:B------:R-:W-:-:S04]  /*4510*/  ULEA UR6, UR37, UR6, 0x18 ;  /* 0x0000000625067291 */ /* 0x000fc8000f8ec0ff */
[----:B------:R-:W4:Y:S01]  /*4520*/  LDC R2, c[0x0][0xb0c] ;  /* 0x0002c300ff027b82 */ /* 0x000f220000000800 */
[----:B------:R-:W-:Y:S02]  /*4530*/  UIADD3 UR13, UPT, UPT, UR6, 0x58, URZ ;  /* 0x00000058060d7890 */ /* 0x000fe4000fffe0ff */
[----:B--2---:R-:W-:Y:S02]  /*4540*/  UISETP.NE.U32.AND UP2, UPT, UR8, URZ, UPT ;  /* 0x000000ff0800728c */ /* 0x004fe4000bf45070 */
[----:B------:R-:W-:Y:S02]  /*4550*/  UIADD3 UR33, UPT, UPT, UR6, 0x40, URZ ;  /* 0x0000004006217890 */ /* 0x000fe4000fffe0ff */
[----:B---3--:R-:W-:Y:S01]  /*4560*/  UISETP.NE.U32.AND UP3, UPT, UR4, URZ, UPT ;  /* 0x000000ff0400728c */ /* 0x008fe2000bf65070 */
[----:B------:R-:W2:Y:S01]  /*4570*/  LDC R18, c[0x0][0xb20] ;  /* 0x0002c800ff127b82 */ /* 0x000ea20000000800 */
[----:B-1----:R-:W-:Y:S01]  /*4580*/  ISETP.NE.AND P1, PT, R0, 0x1, PT ;  /* 0x000000010000780c */ /* 0x002fe20003f25270 */
[----:B------:R-:W-:-:S02]  /*4590*/  UISETP.NE.AND.EX UP2, UPT, UR9, URZ, UPT, UP2 ;  /* 0x000000ff0900728c */ /* 0x000fc4000bf45320 */
[----:B------:R-:W-:Y:S02]  /*45a0*/  UIADD3 UR25, UPT, UPT, UR6, 0x48, URZ ;  /* 0x0000004806197890 */ /* 0x000fe4000fffe0ff */
[----:B------:R-:W-:Y:S02]  /*45b0*/  UIADD3 UR17, UPT, UPT, UR6, 0x50, URZ ;  /* 0x0000005006117890 */ /* 0x000fe4000fffe0ff */
[----:B------:R-:W1:Y:S01]  /*45c0*/  LDC.64 R36, c[0x0][0x348] ;  /* 0x0000d200ff247b82 */ /* 0x000e620000000a00 */
[----:B------:R-:W-:Y:S02]  /*45d0*/  UPRMT UR13, UR37, 0x654, UR13 ;  /* 0x00000654250d7896 */ /* 0x000fe4000800000d */
[----:B------:R-:W-:-:S05]  /*45e0*/  UISETP.NE.AND.EX UP3, UPT, UR5, URZ, UPT, UP3 ;  /* 0x000000ff0500728c */ /* 0x000fca000bf65330 */
[----:B------:R-:W3:Y:S08]  /*45f0*/  LDC.64 R16, c[0x0][0xb10] ;  /* 0x0002c400ff107b82 */ /* 0x000ef00000000a00 */
[----:B------:R-:W1:Y:S08]  /*4600*/  LDC.64 R6, c[0x0][0xb18] ;  /* 0x0002c600ff067b82 */ /* 0x000e700000000a00 */
[----:B------:R-:W1:Y:S08]  /*4610*/  LDC.64 R4, c[0x0][0xb28] ;  /* 0x0002ca00ff047b82 */ /* 0x000e700000000a00 */
[----:B--2-4-:R-:W1:Y:S02]  /*4620*/  LDC R22, c[0x0][0x374] ;  /* 0x0000dd00ff167b82 */ /* 0x014e640000000800 */
.L_x_96:
[----:B------:R-:W-:Y:S02]  /*4630*/  LEA R0, R27, UR6, 0x3 ;  /* 0x000000061b007c11 */ /* 0x000fe4000f8e18ff */
[----:B------:R-:W-:Y:S02]  /*4640*/  SHF.L.U32 R3, R25, 0x1f, RZ ;  /* 0x0000001f19037819 */ /* 0x000fe400000006ff */
[----:B------:R-:W-:Y:S02]  /*4650*/  LEA R28, R27, UR6, 0x4 ;  /* 0x000000061b1c7c11 */ /* 0x000fe4000f8e20ff */
[----:B--2---:R-:W2:Y:S02]  /*4660*/  SYNCS.PHASECHK.TRANS64.TRYWAIT P0, [R0+URZ+0x90], R3 ;  /* 0x00009003000075a7 */ /* 0x004ea400080011ff */
[----:B--2---:R-:W-:Y:S05]  /*4670*/  @!P0 BRA `(.L_x_86) ;  /* 0x0000004c003c8947 */ /* 0x004fea0003800000 */
.L_x_179:
[----:B------:R-:W-:Y:S01]  /*4680*/  ISETP.GE.AND P0, PT, R26, 0x1, PT ;  /* 0x000000011a00780c */ /* 0x000fe20003f06270 */
[----:B------:R-:W4:Y:S01]  /*4690*/  LDS.128 R28, [R28+0x120] ;  /* 0x000120001c1c7984 */ /* 0x000f220000000c00 */
[----:B--2---:R-:W-:Y:S01]  /*46a0*/  VIADD R0, R0, 0xa0 ;  /* 0x000000a000007836 */ /* 0x004fe20000000000 */
[----:B------:R-:W-:Y:S01]  /*46b0*/  @!PT LDS RZ, [RZ] ;  /* 0x00000000fffff984 */ /* 0x000fe20000000800 */
[----:B------:R-:W-:Y:S01]  /*46c0*/  @!PT LDS RZ, [RZ] ;  /* 0x00000000fffff984 */ /* 0x000fe20000000800 */
[----:B------:R-:W-:Y:S01]  /*46d0*/  @!PT LDS RZ, [RZ] ;  /* 0x00000000fffff984 */ /* 0x000fe20000000800 */
[----:B------:R-:W-:Y:S01]  /*46e0*/  @!PT LDS RZ, [RZ] ;  /* 0x00000000fffff984 */ /* 0x000fe20000000800 */
[----:B------:R2:W-:Y:S06]  /*46f0*/  MEMBAR.ALL.CTA ;  /* 0x0000000000007992 */ /* 0x0005ec0000008000 */
[----:B--2---:R-:W2:Y:S01]  /*4700*/  FENCE.VIEW.ASYNC.S ;  /* 0x00000000000073c6 */ /* 0x004ea20000000000 */
[----:B------:R-:W-:Y:S04]  /*4710*/  PRMT R0, RZ, 0x654, R0 ;  /* 0x00000654ff007816 */ /* 0x000fe80000000000 */
[----:B--2---:R2:W-:Y:S01]  /*4720*/  SYNCS.ARRIVE.TRANS64.RED.A1T0 RZ, [R0+URZ], RZ ;  /* 0x000000ff00ff79a7 */ /* 0x0045e200081004ff */
[----:B----4-:R-:W-:Y:S11]  /*4730*/  LOP3.LUT P3, RZ, R30, 0x1, RZ, 0xc0, !PT ;  /* 0x000000011eff7812 */ /* 0x010ff6000786c0ff */
[----:B------:R-:W-:Y:S02]  /*4740*/  @!UPT UIADD3 URZ, UPT, UPT, URZ, URZ, URZ ;  /* 0x000000fffffff290 */ /* 0x000fe4000fffe0ff */
[----:B------:R-:W-:Y:S02]  /*4750*/  @P3 MOV R13, R28 ;  /* 0x0000001c000d3202 */ /* 0x000fe40000000f00 */
[----:B------:R-:W-:Y:S01]  /*4760*/  @P3 LOP3.LUT R8, R29, 0xffff, RZ, 0xc0, !PT ;  /* 0x0000ffff1d083812 */ /* 0x000fe200078ec0ff */
[----:B--2---:R-:W-:Y:S06]  /*4770*/  @!P0 BRA `(.L_x_87) ;  /* 0x0000000000a48947 */ /* 0x004fec0003800000 */
[----:B-1----:R-:W-:Y:S01]  /*4780*/  IMAD.HI.U32 R33, R22, R7, RZ ;  /* 0x0000000716217227 */ /* 0x002fe200078e00ff */
[----:B------:R-:W-:Y:S02]  /*4790*/  ISETP.NE.AND P0, PT, R6, 0x1, PT ;  /* 0x000000010600780c */ /* 0x000fe40003f05270 */
[----:B------:R-:W-:Y:S01]  /*47a0*/  ISETP.NE.AND P2, PT, R26, 0x1, PT ;  /* 0x000000011a00780c */ /* 0x000fe20003f45270 */
[----:B---3--:R-:W-:Y:S01]  /*47b0*/  IMAD.HI.U32 R34, R19, R16, RZ ;  /* 0x0000001013227227 */ /* 0x008fe200078e00ff */
[----:B------:R-:W-:Y:S02]  /*47c0*/  SHF.R.U32.HI R33, RZ, R18, R33 ;  /* 0x00000012ff217219 */ /* 0x000fe40000011621 */
[----:B------:R-:W-:Y:S01]  /*47d0*/  ISETP.NE.AND P4, PT, R2, 0x1, PT ;  /* 0x000000010200780c */ /* 0x000fe20003f85270 */
[----:B------:R-:W-:Y:S01]  /*47e0*/  IMAD.HI.U32 R38, R13, R16, RZ ;  /* 0x000000100d267227 */ /* 0x000fe200078e00ff */
[----:B------:R-:W-:Y:S02]  /*47f0*/  SHF.R.U32.HI R34, RZ, R17, R34 ;  /* 0x00000011ff227219 */ /* 0x000fe40000011622 */
[----:B------:R-:W-:Y:S01]  /*4800*/  SEL R3, R22, R33, !P0 ;  /* 0x0000002116037207 */ /* 0x000fe20004000000 */
[C---:B------:R-:W-:Y:S01]  /*4810*/  IMAD.HI.U32 R33, R8.reuse, R7, RZ ;  /* 0x0000000708217227 */ /* 0x040fe200078e00ff */
[----:B------:R-:W-:Y:S02]  /*4820*/  SEL R11, R19, R34, !P4 ;  /* 0x00000022130b7207 */ /* 0x000fe40006000000 */
[----:B------:R-:W-:Y:S01]  /*4830*/  SHF.R.U32.HI R38, RZ, R17, R38 ;  /* 0x00000011ff267219 */ /* 0x000fe20000011626 */
[----:B------:R-:W-:Y:S01]  /*4840*/  IMAD.HI.U32 R40, R3, R4, RZ ;  /* 0x0000000403287227 */ /* 0x000fe200078e00ff */
[----:B------:R-:W-:Y:S03]  /*4850*/  SHF.R.U32.HI R33, RZ, R18, R33 ;  /* 0x00000012ff217219 */ /* 0x000fe60000011621 */
[----:B------:R-:W-:Y:S01]  /*4860*/  IMAD.HI.U32 R34, R11, R4, RZ ;  /* 0x000000040b227227 */ /* 0x000fe200078e00ff */
[----:B------:R-:W-:Y:S02]  /*4870*/  @P2 SHF.R.U32.HI R3, RZ, R5, R40 ;  /* 0x00000005ff032219 */ /* 0x000fe40000011628 */
[----:B------:R-:W-:Y:S02]  /*4880*/  SEL R9, R8, R33, !P0 ;  /* 0x0000002108097207 */ /* 0x000fe40004000000 */
[----:B------:R-:W-:Y:S01]  /*4890*/  @P2 SHF.R.U32.HI R11, RZ, R5, R34 ;  /* 0x00000005ff0b2219 */ /* 0x000fe20000011622 */
[C---:B------:R-:W-:Y:S01]  /*48a0*/  IMAD R10, R26.reuse, R3, RZ ;  /* 0x000000031a0a7224 */ /* 0x040fe200078e02ff */
[----:B------:R-:W-:Y:S01]  /*48b0*/  SEL R3, R13, R38, !P4 ;  /* 0x000000260d037207 */ /* 0x000fe20006000000 */
[C---:B------:R-:W-:Y:S03]  /*48c0*/  IMAD.HI.U32 R14, R9.reuse, R4, RZ ;  /* 0x00000004090e7227 */ /* 0x040fe600078e00ff */
[----:B------:R-:W-:Y:S01]  /*48d0*/  ISETP.GE.AND P0, PT, R9, R10, PT ;  /* 0x0000000a0900720c */ /* 0x000fe20003f06270 */
[C---:B------:R-:W-:Y:S01]  /*48e0*/  IMAD R12, R26.reuse, R11, RZ ;  /* 0x0000000b1a0c7224 */ /* 0x040fe200078e02ff */
[-C--:B------:R-:W-:Y:S04]  /*48f0*/  SHF.R.U32.HI R14, RZ, R5.reuse, R14 ;  /* 0x00000005ff0e7219 */ /* 0x080fe8000001160e */
[----:B------:R-:W-:Y:S02]  /*4900*/  ISETP.GE.OR P0, PT, R3, R12, P0 ;  /* 0x0000000c0300720c */ /* 0x000fe40000706670 */
[----:B------:R-:W-:Y:S05]  /*4910*/  SEL R15, R9, R14, !P2 ;  /* 0x0000000e090f7207 */ /* 0x000fea0005000000 */
[----:B------:R-:W-:Y:S04]  /*4920*/  IMAD.MOV R14, RZ, RZ, -R15 ;  /* 0x000000ffff0e7224 */ /* 0x000fe800078e0a0f */
[----:B------:R-:W-:Y:S02]  /*4930*/  IMAD R14, R26, R14, R9 ;  /* 0x0000000e1a0e7224 */ /* 0x000fe400078e0209 */
[C---:B------:R-:W-:Y:S05]  /*4940*/  @!P0 IMAD.HI.U32 R10, R3.reuse, R4, RZ ;  /* 0x00000004030a8227 */ /* 0x040fea00078e00ff */
[----:B------:R-:W-:Y:S04]  /*4950*/  @!P0 SHF.R.U32.HI R10, RZ, R5, R10 ;  /* 0x00000005ff0a8219 */ /* 0x000fe8000001160a */
[----:B------:R-:W-:Y:S01]  /*4960*/  @!P0 SEL R0, R3, R10, !P2 ;  /* 0x0000000a03008207 */ /* 0x000fe20005000000 */
[----:B------:R-:W-:Y:S03]  /*4970*/  IMAD.MOV R10, RZ, RZ, -R3 ;  /* 0x000000ffff0a7224 */ /* 0x000fe600078e0a03 */
[----:B------:R-:W-:Y:S01]  /*4980*/  @!P0 IADD3 R15, PT, PT, R15, -R0, RZ ;  /* 0x800000000f0f8210 */ /* 0x000fe20007ffe0ff */
[----:B------:R-:W-:Y:S01]  /*4990*/  @!P0 IMAD R0, R11, R14, R0 ;  /* 0x0000000e0b008224 */ /* 0x000fe200078e0200 */
[----:B------:R-:W-:Y:S01]  /*49a0*/  IADD3 R11, PT, PT, -R9, RZ, RZ ;  /* 0x000000ff090b7210 */ /* 0x000fe20007ffe1ff */
[----:B------:R-:W-:Y:S02]  /*49b0*/  IMAD R13, R2, R10, R13 ;  /* 0x0000000a020d7224 */ /* 0x000fe400078e020d */
[----:B------:R-:W-:Y:S02]  /*49c0*/  @!P0 IMAD R9, R15, R26, R3 ;  /* 0x0000001a0f098224 */ /* 0x000fe400078e0203 */
[----:B------:R-:W-:Y:S02]  /*49d0*/  @!P0 IMAD.MOV.U32 R3, RZ, RZ, R0 ;  /* 0x000000ffff038224 */ /* 0x000fe400078e0000 */
[----:B------:R-:W-:Y:S02]  /*49e0*/  IMAD R8, R6, R11, R8 ;  /* 0x0000000b06087224 */ /* 0x000fe400078e0208 */
[----:B------:R-:W-:Y:S02]  /*49f0*/  IMAD R13, R3, R2, R13 ;  /* 0x00000002030d7224 */ /* 0x000fe400078e020d */
[----:B------:R-:W-:Y:S02]  /*4a00*/  IMAD R8, R9, R6, R8 ;  /* 0x0000000609087224 */ /* 0x000fe400078e0208 */
.L_x_87:
[----:B------:R-:W-:Y:S05]  /*4a10*/  BRA.U UP1, `(.L_x_88) ;  /* 0x0000000101107547 */ /* 0x000fea000b800000 */
[----:B------:R-:W-:Y:S04]  /*4a20*/  MOV R0, UR7 ;  /* 0x0000000700007c02 */ /* 0x000fe80008000f00 */
[----:B------:R-:W-:Y:S04]  /*4a30*/  SHF.L.U32 R3, R0, 0x1f, RZ ;  /* 0x0000001f00037819 */ /* 0x000fe800000006ff */
[----:B------:R-:W2:Y:S02]  /*4a40*/  SYNCS.PHASECHK.TRANS64.TRYWAIT P0, [UR6+0x88], R3 ;  /* 0x00008803ff0075a7 */ /* 0x000ea40008001106 */
[----:B--2---:R-:W-:Y:S05]  /*4a50*/  @!P0 BRA `(.L_x_89) ;  /* 0x0000004800588947 */ /* 0x004fea0003800000 */
.L_x_88:
[----:B------:R-:W-:Y:S02]  /*4a60*/  R2UR UR35, R21 ;  /* 0x00000000152372ca */ /* 0x000fe400000e0000 */
[----:B------:R-:W-:Y:S02]  /*4a70*/  R2UR UR34, R20 ;  /* 0x00000000142272ca */ /* 0x000fe400000e0000 */
[----:B------:R-:W-:Y:S02]  /*4a80*/  ISETP.NE.U32.AND P2, PT, RZ, UR4, PT ;  /* 0x00000004ff007c0c */ /* 0x000fe4000bf45070 */
[----:B------:R-:W-:Y:S02]  /*4a90*/  SHF.L.U32 R12, R32, 0x1f, RZ ;  /* 0x0000001f200c7819 */ /* 0x000fe400000006ff */
[----:B------:R-:W-:Y:S05]  /*4aa0*/  ISETP.NE.AND.EX P2, PT, RZ, UR5, PT, P2 ;  /* 0x00000005ff007c0c */ /* 0x000fea000bf45320 */
[----:B------:R-:W-:Y:S02]  /*4ab0*/  USHF.L.U32 UR35, UR35, 0x7, URZ ;  /* 0x0000000723237899 */ /* 0x000fe400080006ff */
[----:B------:R-:W-:Y:S01]  /*4ac0*/  USHF.L.U32 UR34, UR34, 0x6, URZ ;  /* 0x0000000622227899 */ /* 0x000fe200080006ff */
[----:B------:R-:W-:Y:S11]  /*4ad0*/  BRA.U !UP3, `(.L_x_90) ;  /* 0x000000010b347547 */ /* 0x000ff6000b800000 */
[----:B------:R-:W-:Y:S01]  /*4ae0*/  UPLOP3.LUT UP0, UPT, UPT, UPT, UP2, 0x80, 0x8 ;  /* 0x000000000008789c */ /* 0x000fe20003f0f020 */
[----:B--2---:R-:W-:Y:S02]  /*4af0*/  HFMA2 R0, -RZ, RZ, 0, 5.9604644775390625e-08 ;  /* 0x00000001ff007431 */ /* 0x004fe400000001ff */
[----:B------:R-:W-:Y:S03]  /*4b00*/  IMAD.MOV.U32 R67, RZ, RZ, 0x1 ;  /* 0x00000001ff437424 */ /* 0x000fe600078e00ff */
[----:B------:R-:W-:Y:S05]  /*4b10*/  PLOP3.LUT P0, PT, PT, PT, UP0, 0x80, 0x8 ;  /* 0x000000000008781c */ /* 0x000fea0003f0f008 */
[----:B------:R-:W2:Y:S01]  /*4b20*/  @UP0 LDCU.64 UR10, c[0x0][0x888] ;  /* 0x00011100ff0a07ac */ /* 0x000ea20008000a00 */
[----:B------:R-:W-:Y:S07]  /*4b30*/  @UP0 UIMAD UR8, UR36, UR4, URZ ;  /* 0x00000004240802a4 */ /* 0x000fee000f8e02ff */
[----:B------:R-:W-:Y:S01]  /*4b40*/  @!P0 PRMT R67, R0, 0x7610, R67 ;  /* 0x0000761000438816 */ /* 0x000fe20000000043 */
[----:B--2---:R-:W-:Y:S03]  /*4b50*/  @UP0 UIMAD.WIDE UR10, UR8, 0x4, UR10 ;  /* 0x00000004080a08a5 */ /* 0x004fe6000f8e020a */
[----:B------:R-:W2:Y:S03]  /*4b60*/  @!UP0 LDCU UR8, c[0x0][0x880] ;  /* 0x00011000ff0887ac */ /* 0x000ea60008000800 */
[----:B------:R-:W-:Y:S01]  /*4b70*/  IMAD.U32 R10, RZ, RZ, UR10 ;  /* 0x0000000aff0a7e24 */ /* 0x000fe2000f8e00ff */
[----:B------:R-:W-:Y:S05]  /*4b80*/  MOV R11, UR11 ;  /* 0x0000000b000b7c02 */ /* 0x000fea0008000f00 */
[----:B------:R4:W5:Y:S02]  /*4b90*/  @P0 LDG.E R35, desc[UR46][R10.64] ;  /* 0x0000002e0a230981 */ /* 0x000964000c1e1900 */
[----:B--2-4-:R-:W-:Y:S07]  /*4ba0*/  @!P0 IMAD.U32 R35, RZ, RZ, UR8 ;  /* 0x00000008ff238e24 */ /* 0x014fee000f8e00ff */
.L_x_90:
[----:B-----5:R-:W-:Y:S01]  /*4bb0*/  @!P2 FSETP.EQ.AND P0, PT, R35, RZ, PT ;  /* 0x000000ff2300a20b */ /* 0x020fe20003f02000 */
[----:B------:R-:W-:Y:S01]  /*4bc0*/  @!UPT UIADD3 URZ, UPT, UPT, URZ, URZ, URZ ;  /* 0x000000fffffff290 */ /* 0x000fe2000fffe0ff */
[----:B------:R-:W-:Y:S11]  /*4bd0*/  @!P2 BRA `(.L_x_91) ;  /* 0x000000000014a947 */ /* 0x000ff60003800000 */
[----:B------:R-:W-:Y:S02]  /*4be0*/  LOP3.LUT P2, RZ, R67, 0xff, RZ, 0xc0, !PT ;  /* 0x000000ff43ff7812 */ /* 0x000fe4000784c0ff */
[----:B------:R-:W-:Y:S04]  /*4bf0*/  PLOP3.LUT P0, PT, PT, PT, UP0, 0x80, 0x8 ;  /* 0x000000000008781c */ /* 0x000fe80003f0f008 */
[----:B------:R-:W-:Y:S07]  /*4c00*/  PLOP3.LUT P0, PT, P0, PT, PT, 0x8, 0x80 ;  /* 0x000000000080781c */ /* 0x000fee000070e170 */
[----:B------:R-:W-:Y:S11]  /*4c10*/  @P2 FSETP.EQ.AND P0, PT, R35, RZ, PT ;  /* 0x000000ff2300220b */ /* 0x000ff60003f02000 */
[----:B------:R-:W-:Y:S02]  /*4c20*/  @!UPT UIADD3 URZ, UPT, UPT, URZ, URZ, URZ ;  /* 0x000000fffffff290 */ /* 0x000fe4000fffe0ff */
.L_x_91:
[----:B------:R-:W4:Y:S01]  /*4c30*/  SYNCS.PHASECHK.TRANS64.TRYWAIT P2, [UR6+0x60], R12 ;  /* 0x0000600cff0075a7 */ /* 0x000f220008041106 */
[----:B------:R-:W-:Y:S04]  /*4c40*/  ELECT P4, URZ, PT ;  /* 0x0000000000ff782f */ /* 0x000fe80003880000 */
[----:B------:R-:W-:Y:S11]  /*4c50*/  PLOP3.LUT P4, PT, P0, P4, PT, 0xf2, 0x2f ;  /* 0x00000000002f781c */ /* 0x000ff60000789e72 */
[----:B------:R-:W-:Y:S02]  /*4c60*/  @!UPT UIADD3 URZ, UPT, UPT, URZ, URZ, URZ ;  /* 0x000000fffffff290 */ /* 0x000fe4000fffe0ff */
[----:B-1----:R-:W-:Y:S05]  /*4c70*/  @!P4 IADD3 R9, P0, PT, R36, 0x580, RZ ;  /* 0x000005802409c810 */ /* 0x002fea0007f1e0ff */
[----:B--2---:R-:W-:Y:S01]  /*4c80*/  @!P4 IMAD.X R0, RZ, RZ, R37, P0 ;  /* 0x000000ffff00c224 */ /* 0x004fe200000e0625 */
[----:B----4-:R-:W-:Y:S07]  /*4c90*/  @!P2 BRA `(.L_x_92) ;  /* 0x0000004400e0a947 */ /* 0x010fee0003800000 */
.L_x_182:
[----:B------:R-:W-:Y:S01]  /*4ca0*/  @!P4 R2UR UR8, R0 ;  /* 0x000000000008c2ca */ /* 0x000fe200000e0000 */
[----:B------:R-:W-:Y:S01]  /*4cb0*/  VOTEU.ALL UP1, P4 ;  /* 0x0000000000ff7886 */ /* 0x000fe20002020000 */
[----:B------:R-:W-:Y:S01]  /*4cc0*/  @!P4 R2UR UR9, R9 ;  /* 0x000000000909c2ca */ /* 0x000fe200000e0000 */
[----:B------:R-:W-:Y:S01]  /*4cd0*/  @!P4 IMAD.MOV.U32 R0, RZ, RZ, 0x2000 ;  /* 0x00002000ff00c424 */ /* 0x000fe200078e00ff */
[----:B------:R-:W-:Y:S01]  /*4ce0*/  UMOV UR10, 0x0 ;  /* 0x00000000000a7882 */ /* 0x000fe20000000000 */
[----:B------:R-:W-:Y:S01]  /*4cf0*/  UMOV UR11, 0x10000000 ;  /* 0x10000000000b7882 */ /* 0x000fe20000000000 */
[----:B------:R-:W-:Y:S01]  /*4d00*/  @!UP1 UIADD3 UR32, UPT, UPT, UR6, 0x200, URZ ;  /* 0x0000020006209890 */ /* 0x000fe2000fffe0ff */
[----:B------:R-:W-:Y:S01]  /*4d10*/  @!P4 IADD3 R9, P0, PT, R36, 0x580, RZ ;  /* 0x000005802409c810 */ /* 0x000fe20007f1e0ff */
[----:B------:R-:W-:Y:S05]  /*4d20*/  VOTEU.ALL UP1, P4 ;  /* 0x0000000000ff7886 */ /* 0x000fea0002020000 */
[----:B------:R-:W-:Y:S01]  /*4d30*/  IMAD.U32 R11, RZ, RZ, UR8 ;  /* 0x00000008ff0b7e24 */ /* 0x000fe2000f8e00ff */
[----:B------:R-:W-:Y:S01]  /*4d40*/  UPRMT UR8, UR37, 0x654, UR33 ;  /* 0x0000065425087896 */ /* 0x000fe20008000021 */
[----:B------:R-:W-:Y:S03]  /*4d50*/  IMAD.U32 R10, RZ, RZ, UR9 ;  /* 0x00000009ff0a7e24 */ /* 0x000fe6000f8e00ff */
[----:B------:R-:W-:Y:S02]  /*4d60*/  @!P4 R2UR UR15, R11 ;  /* 0x000000000b0fc2ca */ /* 0x000fe400000e0000 */
[----:B------:R-:W-:Y:S11]  /*4d70*/  @!P4 R2UR UR14, R10 ;  /* 0x000000000a0ec2ca */ /* 0x000ff600000e0000 */
[----:B------:R-:W-:Y:S02]  /*4d80*/  @!UPT UIADD3 URZ, UPT, UPT, URZ, URZ, URZ ;  /* 0x000000fffffff290 */ /* 0x000fe4000fffe0ff */
[----:B------:R2:W-:Y:S01]  /*4d90*/  @!UP1 UTMALDG.3D [UR32], [UR14], desc[UR10] ;  /* 0x00000a200e0095b4 */ /* 0x0005e20008011000 */
[----:B------:R4:W-:Y:S01]  /*4da0*/  @!P4 SYNCS.ARRIVE.TRANS64.RED.A0TR RZ, [UR6+0x40], R0 ;  /* 0x00004000ffffc9a7 */ /* 0x0009e20008300406 */
[----:B------:R-:W-:Y:S01]  /*4db0*/  SYNCS.ARRIVE.TRANS64.RED.A1T0 RZ, [UR8], RZ ;  /* 0x000000ffffff79a7 */ /* 0x000fe20008100408 */
[----:B----4-:R-:W-:Y:S01]  /*4dc0*/  @!P4 IMAD.X R0, RZ, RZ, R37, P0 ;  /* 0x000000ffff00c224 */ /* 0x010fe200000e0625 */
[----:B------:R-:W4:Y:S02]  /*4dd0*/  SYNCS.PHASECHK.TRANS64.TRYWAIT P2, [UR6+0x68], R12 ;  /* 0x0000680cff0075a7 */ /* 0x000f240008041106 */
[----:B--2-4-:R-:W-:Y:S05]  /*4de0*/  @!P2 BRA `(.L_x_93) ;  /* 0x0000004400a4a947 */ /* 0x014fea0003800000 */
.L_x_184:
        /* <DEDUP_REMOVED lines=8> */
[----:B------:R-:W-:Y:S01]  /*4e70*/  @!UP1 UIADD3 UR24, UPT, UPT, UR6, 0x2200, URZ ;  /* 0x0000220006189890 */ /* 0x000fe2000fffe0ff */
[----:B------:R-:W-:Y:S01]  /*4e80*/  VOTEU.ALL UP1, P4 ;  /* 0x0000000000ff7886 */ /* 0x000fe20002020000 */
[----:B------:R-:W-:Y:S01]  /*4e90*/  UMOV UR27, UR35 ;  /* 0x00000023001b7c82 */ /* 0x000fe20008000000 */
[----:B------:R-:W-:Y:S02]  /*4ea0*/  UMOV UR28, UR36 ;  /* 0x00000024001c7c82 */ /* 0x000fe40008000000 */
[----:B------:R-:W-:Y:S01]  /*4eb0*/  IMAD.U32 R11, RZ, RZ, UR8 ;  /* 0x00000008ff0b7e24 */ /* 0x000fe2000f8e00ff */
[----:B------:R-:W-:Y:S01]  /*4ec0*/  UPRMT UR8, UR37, 0x654, UR25 ;  /* 0x0000065425087896 */ /* 0x000fe20008000019 */
[----:B------:R-:W-:Y:S02]  /*4ed0*/  IMAD.U32 R10, RZ, RZ, UR9 ;  /* 0x00000009ff0a7e24 */ /* 0x000fe4000f8e00ff */
[----:B------:R-:W-:Y:S01]  /*4ee0*/  @!P4 IMAD.X R20, RZ, RZ, R37, P0 ;  /* 0x000000ffff14c224 */ /* 0x000fe200000e0625 */
[----:B------:R-:W-:Y:S02]  /*4ef0*/  @!P4 R2UR UR15, R11 ;  /* 0x000000000b0fc2ca */ /* 0x000fe400000e0000 */
[----:B------:R-:W-:Y:S11]  /*4f00*/  @!P4 R2UR UR14, R10 ;  /* 0x000000000a0ec2ca */ /* 0x000ff600000e0000 */
[----:B------:R-:W-:Y:S02]  /*4f10*/  @!UPT UIADD3 URZ, UPT, UPT, URZ, URZ, URZ ;  /* 0x000000fffffff290 */ /* 0x000fe4000fffe0ff */
[----:B------:R2:W-:Y:S01]  /*4f20*/  @!UP1 UTMALDG.3D [UR24], [UR14], desc[UR10] ;  /* 0x00000a180e0095b4 */ /* 0x0005e20008011000 */
[----:B------:R2:W-:Y:S01]  /*4f30*/  @!P4 SYNCS.ARRIVE.TRANS64.RED.A0TR RZ, [UR6+0x48], R0 ;  /* 0x00004800ffffc9a7 */ /* 0x0005e20008300406 */
[----:B------:R-:W-:Y:S01]  /*4f40*/  SYNCS.ARRIVE.TRANS64.RED.A1T0 RZ, [UR8], RZ ;  /* 0x000000ffffff79a7 */ /* 0x000fe20008100408 */
[----:B------:R-:W4:Y:S02]  /*4f50*/  SYNCS.PHASECHK.TRANS64.TRYWAIT P2, [UR6+0x70], R12 ;  /* 0x0000700cff0075a7 */ /* 0x000f240008041106 */
[----:B--2-4-:R-:W-:Y:S05]  /*4f60*/  @!P2 BRA `(.L_x_94) ;  /* 0x00000044005ca947 */ /* 0x014fea0003800000 */
.L_x_186:
[----:B------:R-:W2:Y:S01]  /*4f70*/  LDC.64 R14, c[0x0][0xb10] ;  /* 0x0002c400ff0e7b82 */ /* 0x000ea20000000a00 */
[----:B------:R-:W-:Y:S01]  /*4f80*/  @!P4 R2UR UR8, R20 ;  /* 0x000000001408c2ca */ /* 0x000fe200000e0000 */
[----:B------:R-:W-:Y:S01]  /*4f90*/  VOTEU.ALL UP1, P4 ;  /* 0x0000000000ff7886 */ /* 0x000fe20002020000 */
[----:B------:R-:W-:Y:S01]  /*4fa0*/  @!P4 R2UR UR9, R21 ;  /* 0x000000001509c2ca */ /* 0x000fe200000e0000 */
[----:B------:R-:W-:Y:S01]  /*4fb0*/  UMOV UR10, 0x0 ;  /* 0x00000000000a7882 */ /* 0x000fe20000000000 */
[----:B------:R-:W-:Y:S03]  /*4fc0*/  UMOV UR11, 0x10000000 ;  /* 0x10000000000b7882 */ /* 0x000fe60000000000 */
[----:B------:R-:W4:Y:S01]  /*4fd0*/  LDC.64 R10, c[0x0][0xb18] ;  /* 0x0002c600ff0a7b82 */ /* 0x000f220000000a00 */
[----:B------:R-:W-:Y:S01]  /*4fe0*/  @!UP1 UIADD3 UR18, UPT, UPT, UR34, 0x20, URZ ;  /* 0x0000002022129890 */ /* 0x000fe2000fffe0ff */
[----:B------:R-:W-:Y:S01]  /*4ff0*/  @P3 SHF.R.U32.HI R24, RZ, 0x10, R29 ;  /* 0x00000010ff183819 */ /* 0x000fe2000001161d */
[----:B------:R-:W-:Y:S01]  /*5000*/  @!UP1 UIADD3 UR16, UPT, UPT, UR6, 0x4200, URZ ;  /* 0x0000420006109890 */ /* 0x000fe2000fffe0ff */
[----:B------:R-:W-:Y:S01]  /*5010*/  VIADD R27, R27, 0x1 ;  /* 0x000000011b1b7836 */ /* 0x000fe20000000000 */
[----:B------:R-:W-:Y:S03]  /*5020*/  VOTEU.ALL UP1, P4 ;  /* 0x0000000000ff7886 */ /* 0x000fe60002020000 */
[----:B------:R-:W5:Y:S01]  /*5030*/  @!P1 LDC R0, c[0x0][0xb20] ;  /* 0x0002c800ff009b82 */ /* 0x000f620000000800 */
[----:B------:R-:W-:Y:S01]  /*5040*/  UMOV UR19, UR35 ;  /* 0x0000002300137c82 */ /* 0x000fe20008000000 */
[----:B------:R-:W-:Y:S01]  /*5050*/  IMAD.U32 R21, RZ, RZ, UR8 ;  /* 0x00000008ff157e24 */ /* 0x000fe2000f8e00ff */
[----:B------:R-:W-:Y:S05]  /*5060*/  UMOV UR20, UR36 ;  /* 0x0000002400147c82 */ /* 0x000fea0008000000 */
[----:B-1----:R-:W1:Y:S01]  /*5070*/  @!P1 LDC R3, c[0x0][0xb0c] ;  /* 0x0002c300ff039b82 */ /* 0x002e620000000800 */
[----:B------:R-:W-:Y:S01]  /*5080*/  IMAD.U32 R20, RZ, RZ, UR9 ;  /* 0x00000009ff147e24 */ /* 0x000fe2000f8e00ff */
[----:B------:R-:W-:Y:S01]  /*5090*/  UPRMT UR8, UR37, 0x654, UR17 ;  /* 0x0000065425087896 */ /* 0x000fe20008000011 */
[----:B------:R-:W-:Y:S03]  /*50a0*/  @!P4 R2UR UR15, R21 ;  /* 0x00000000150fc2ca */ /* 0x000fe600000e0000 */
[----:B------:R-:W-:Y:S01]  /*50b0*/  @!P4 R2UR UR14, R20 ;  /* 0x00000000140ec2ca */ /* 0x000fe200000e0000 */
[----:B------:R-:W-:Y:S11]  /*50c0*/  @!P4 IMAD.MOV.U32 R20, RZ, RZ, 0x2000 ;  /* 0x00002000ff14c424 */ /* 0x000ff600078e00ff */
[----:B------:R-:W-:Y:S01]  /*50d0*/  @!UPT UIADD3 URZ, UPT, UPT, URZ, URZ, URZ ;  /* 0x000000fffffff290 */ /* 0x000fe2000fffe0ff */
[----:B------:R1:W-:Y:S01]  /*50e0*/  @!UP1 UTMALDG.3D [UR16], [UR14], desc[UR10] ;  /* 0x00000a100e0095b4 */ /* 0x0003e20008011000 */
[----:B------:R1:W-:Y:S02]  /*50f0*/  @!P4 SYNCS.ARRIVE.TRANS64.RED.A0TR RZ, [UR6+0x50], R20 ;  /* 0x00005014ffffc9a7 */ /* 0x0003e40008300406 */
[----:B-1----:R-:W-:Y:S01]  /*5100*/  @!P1 ISETP.NE.AND P2, PT, R3, 0x1, PT ;  /* 0x000000010300980c */ /* 0x002fe20003f45270 */
[C---:B--2---:R-:W-:Y:S01]  /*5110*/  @!P1 IMAD.HI.U32 R14, R13.reuse, R14, RZ ;  /* 0x0000000e0d0e9227 */ /* 0x044fe200078e00ff */
[----:B----4-:R-:W-:Y:S03]  /*5120*/  @!P1 ISETP.NE.AND P0, PT, R10, 0x1, PT ;  /* 0x000000010a00980c */ /* 0x010fe60003f05270 */
[C---:B------:R-:W-:Y:S01]  /*5130*/  @!P1 IMAD.HI.U32 R11, R8.reuse, R11, RZ ;  /* 0x0000000b080b9227 */ /* 0x040fe200078e00ff */
[----:B------:R-:W-:Y:S04]  /*5140*/  @!P1 SHF.R.U32.HI R14, RZ, R15, R14 ;  /* 0x0000000fff0e9219 */ /* 0x000fe8000001160e */
[----:B-----5:R-:W-:Y:S01]  /*5150*/  @!P1 SHF.R.U32.HI R9, RZ, R0, R11 ;  /* 0x00000000ff099219 */ /* 0x020fe2000001160b */
[----:B------:R-:W-:Y:S01]  /*5160*/  SYNCS.ARRIVE.TRANS64.RED.A1T0 RZ, [UR8], RZ ;  /* 0x000000ffffff79a7 */ /* 0x000fe20008100408 */
[----:B------:R-:W-:Y:S02]  /*5170*/  @!P1 SEL R14, R13, R14, !P2 ;  /* 0x0000000e0d0e9207 */ /* 0x000fe40005000000 */
[----:B------:R-:W-:Y:S01]  /*5180*/  @!P1 SEL R9, R8, R9, !P0 ;  /* 0x0000000908099207 */ /* 0x000fe20004000000 */
[----:B------:R-:W1:Y:S04]  /*5190*/  SYNCS.PHASECHK.TRANS64.TRYWAIT P5, [UR6+0x78], R12 ;  /* 0x0000780cff0075a7 */ /* 0x000e6800080a1106 */
[----:B------:R-:W-:Y:S02]  /*51a0*/  @!P1 IMAD.IADD R0, R9, 0x1, -R14 ;  /* 0x0000000109009824 */ /* 0x000fe400078e0a0e */
[----:B------:R-:W-:Y:S02]  /*51b0*/  @!P1 IMAD.IADD R9, R14, 0x1, -R9 ;  /* 0x000000010e099824 */ /* 0x000fe400078e0a09 */
[----:B------:R-:W-:Y:S02]  /*51c0*/  @!P1 IMAD R13, R0, R3, R13 ;  /* 0x00000003000d9224 */ /* 0x000fe400078e020d */
[----:B------:R-:W-:Y:S01]  /*51d0*/  @!P1 IMAD R8, R9, R10, R8 ;  /* 0x0000000a09089224 */ /* 0x000fe200078e0208 */
[----:B-1----:R-:W-:Y:S06]  /*51e0*/  @!P5 BRA `(.L_x_95) ;  /* 0x0000004000d4d947 */ /* 0x002fec0003800000 */
.L_x_188:
[----:B-1----:R-:W-:Y:S01]  /*51f0*/  @!P4 IADD3 R3, P0, PT, R36, 0x580, RZ ;  /* 0x000005802403c810 */ /* 0x002fe20007f1e0ff */
[----:B------:R-:W-:Y:S01]  /*5200*/  VOTEU.ALL UP1, P4 ;  /* 0x0000000000ff7886 */ /* 0x000fe20002020000 */
[----:B------:R-:W-:Y:S01]  /*5210*/  UMOV UR18, 0x0 ;  /* 0x0000000000127882 */ /* 0x000fe20000000000 */
[----:B------:R-:W-:Y:S01]  /*5220*/  UMOV UR19, 0x10000000 ;  /* 0x1000000000137882 */ /* 0x000fe20000000000 */
[----:B------:R-:W-:Y:S01]  /*5230*/  @!P4 R2UR UR9, R3 ;  /* 0x000000000309c2ca */ /* 0x000fe200000e0000 */
[----:B------:R-:W-:Y:S01]  /*5240*/  @!P4 IMAD.X R0, RZ, RZ, R37, P0 ;  /* 0x000000ffff00c224 */ /* 0x000fe200000e0625 */
[----:B------:R-:W-:Y:S01]  /*5250*/  @!UP1 UIADD3 UR10, UPT, UPT, UR34, 0x30, URZ ;  /* 0x00000030220a9890 */ /* 0x000fe2000fffe0ff */
[----:B------:R-:W-:Y:S01]  /*5260*/  ISETP.NE.AND P0, PT, R27, 0x2, PT ;  /* 0x000000021b00780c */ /* 0x000fe20003f05270 */
[----:B------:R-:W-:Y:S01]  /*5270*/  UMOV UR11, UR35 ;  /* 0x00000023000b7c82 */ /* 0x000fe20008000000 */
[----:B------:R-:W-:Y:S01]  /*5280*/  UMOV UR12, UR36 ;  /* 0x00000024000c7c82 */ /* 0x000fe20008000000 */
[----:B------:R-:W-:Y:S01]  /*5290*/  @!P4 R2UR UR8, R0 ;  /* 0x000000000008c2ca */ /* 0x000fe200000e0000 */
[----:B------:R-:W-:Y:S01]  /*52a0*/  IMAD.IADD R20, R8, 0x1, R66 ;  /* 0x0000000108147824 */ /* 0x000fe200078e0242 */
[----:B------:R-:W-:Y:S01]  /*52b0*/  @P3 R2UR UR36, R24 ;  /* 0x00000000182432ca */ /* 0x000fe200000e0000 */
[----:B------:R-:W-:Y:S01]  /*52c0*/  IMAD.IADD R21, R13, 0x1, R68 ;  /* 0x000000010d157824 */ /* 0x000fe200078e0244 */
[----:B------:R-:W-:Y:S02]  /*52d0*/  SEL R0, RZ, 0x1, P0 ;  /* 0x00000001ff007807 */ /* 0x000fe40000000000 */
[----:B------:R-:W-:Y:S01]  /*52e0*/  LOP3.LUT R32, R32, 0x1, RZ, 0x3c, !PT ;  /* 0x0000000120207812 */ /* 0x000fe200078e3cff */
[----:B------:R-:W-:Y:S01]  /*52f0*/  IMAD.U32 R10, RZ, RZ, UR9 ;  /* 0x00000009ff0a7e24 */ /* 0x000fe2000f8e00ff */
[----:B------:R-:W-:Y:S01]  /*5300*/  @!UP1 UIADD3 UR9, UPT, UPT, UR6, 0x58, URZ ;  /* 0x0000005806099890 */ /* 0x000fe2000fffe0ff */
[----:B------:R-:W-:Y:S02]  /*5310*/  LOP3.LUT R25, R25, R0, RZ, 0x3c, !PT ;  /* 0x0000000019197212 */ /* 0x000fe400078e3cff */
[----:B------:R-:W-:Y:S02]  /*5320*/  SEL R27, R27, RZ, P0 ;  /* 0x000000ff1b1b7207 */ /* 0x000fe40000000000 */
[----:B------:R-:W-:Y:S01]  /*5330*/  IMAD.U32 R11, RZ, RZ, UR8 ;  /* 0x00000008ff0b7e24 */ /* 0x000fe2000f8e00ff */
[----:B------:R-:W-:Y:S01]  /*5340*/  @!P4 R2UR UR14, R10 ;  /* 0x000000000a0ec2ca */ /* 0x000fe200000e0000 */
[----:B------:R-:W-:Y:S01]  /*5350*/  @!UP1 UIADD3 UR8, UPT, UPT, UR6, 0x6200, URZ ;  /* 0x0000620006089890 */ /* 0x000fe2000fffe0ff */
[----:B------:R-:W-:Y:S02]  /*5360*/  VOTEU.ALL UP1, P4 ;  /* 0x0000000000ff7886 */ /* 0x000fe40002020000 */
[----:B------:R-:W-:Y:S11]  /*5370*/  @!P4 R2UR UR15, R11 ;  /* 0x000000000b0fc2ca */ /* 0x000ff600000e0000 */
[----:B------:R-:W-:Y:S02]  /*5380*/  @!UPT UIADD3 URZ, UPT, UPT, URZ, URZ, URZ ;  /* 0x000000fffffff290 */ /* 0x000fe4000fffe0ff */
[----:B------:R2:W-:Y:S01]  /*5390*/  @!UP1 UTMALDG.3D [UR8], [UR14], desc[UR18] ;  /* 0x000012080e0095b4 */ /* 0x0005e20008011000 */
[----:B------:R2:W-:Y:S01]  /*53a0*/  @!P4 SYNCS.ARRIVE.TRANS64.RED.A0TR RZ, [UR6+0x58], R23 ;  /* 0x00005817ffffc9a7 */ /* 0x0005e20008300406 */
[----:B------:R-:W-:Y:S01]  /*53b0*/  UPLOP3.LUT UP1, UPT, UPT, UPT, UPT, 0x80, 0x8 ;  /* 0x000000000008789c */ /* 0x000fe20003f2f070 */
[----:B------:R-:W-:Y:S01]  /*53c0*/  SYNCS.ARRIVE.TRANS64.RED.A1T0 RZ, [UR13], RZ ;  /* 0x000000ffffff79a7 */ /* 0x000fe2000810040d */
[----:B------:R-:W-:Y:S09]  /*53d0*/  @P3 BRA `(.L_x_96) ;  /* 0xfffffff000943947 */ /* 0x000ff2000383ffff */
[----:B------:R-:W-:-:S04]  /*53e0*/  SHF.L.U32 R3, R32, 0x1f, RZ ;  /* 0x0000001f20037819 */ /* 0x000fc800000006ff */
[----:B------:R-:W1:Y:S02]  /*53f0*/  SYNCS.PHASECHK.TRANS64.TRYWAIT P0, [UR6+0x60], R3 ;  /* 0x00006003ff0075a7 */ /* 0x000e640008001106 */
[----:B-1----:R-:W-:Y:S05]  /*5400*/  @!P0 BRA `(.L_x_97) ;  /* 0x0000004000648947 */ /* 0x002fea0003800000 */
.L_x_190:
[----:B------:R-:W4:Y:S02]  /*5410*/  SYNCS.PHASECHK.TRANS64.TRYWAIT P0, [UR6+0x68], R3 ;  /* 0x00006803ff0075a7 */ /* 0x000f240008001106 */
[----:B----4-:R-:W-:Y:S05]  /*5420*/  @!P0 BRA `(.L_x_98) ;  /* 0x0000004000748947 */ /* 0x010fea0003800000 */
.L_x_192:
[----:B------:R-:W4:Y:S02]  /*5430*/  SYNCS.PHASECHK.TRANS64.TRYWAIT P0, [UR6+0x70], R3 ;  /* 0x00007003ff0075a7 */ /* 0x000f240008001106 */
[----:B----4-:R-:W-:Y:S05]  /*5440*/  @!P0 BRA `(.L_x_99) ;  /* 0x0000004000848947 */ /* 0x010fea0003800000 */
.L_x_194:
[----:B-1----:R-:W-:-:S07]  /*5450*/  MOV R0, UR6 ;  /* 0x0000000600007c02 */ /* 0x002fce0008000f00 */
.L_x_100:
[----:B-1----:R-:W-:-:S04]  /*5460*/  SHF.L.U32 R3, R32, 0x1f, RZ ;  /* 0x0000001f20037819 */ /* 0x002fc800000006ff */
[----:B------:R1:W4:Y:S03]  /*5470*/  SYNCS.PHASECHK.TRANS64.TRYWAIT P0, [R0+URZ+0x78], R3 ;  /* 0x00007803000075a7 */ /* 0x00032600080011ff */
[----:B----4-:R-:W-:Y:S05]  /*5480*/  @!P0 NANOSLEEP.SYNCS 0x989680 ;  /* 0x009896800000895d */ /* 0x010fea0003900000 */
[----:B------:R-:W4:Y:S02]  /*5490*/  @!P0 SYNCS.PHASECHK.TRANS64 P0, [R0+URZ+0x78], R3 ;  /* 0x00007803000085a7 */ /* 0x000f2400080010ff */
[----:B--2-4-:R-:W-:Y:S05]  /*54a0*/  @P0 EXIT ;  /* 0x000000000000094d */ /* 0x014fea0003800000 */
[----:B------:R-:W-:Y:S05]  /*54b0*/  BRA `(.L_x_100) ;  /* 0xfffffffc00e87947 */ /* 0x000fea000383ffff */
.L_x_85:
[----:B------:R-:W-:-:S06]  /*54c0*/  UISETP.GE.AND UP1, UPT, UR10, 0x4, UPT ;  /* 0x000000040a00788c */ /* 0x000fcc000bf26270 */
[----:B------:R-:W-:-:S13]  /*54d0*/  PLOP3.LUT P0, PT, PT, PT, UP1, 0x80, 0x8 ;  /* 0x000000000008781c */ /* 0x000fda0003f0f018 */
[----:B------:R-:W-:Y:S05]  /*54e0*/  @!P0 EXIT ;  /* 0x000000000000894d */ /* 0x000fea0003800000 */
[----:B------:R-:W-:Y:S01]  /*54f0*/  BAR.SYNC.DEFER_BLOCKING 0x6, 0xa0 ;  /* 0x0182800000007b1d */ /* 0x000fe20000010000 */
[C---:B------:R-:W-:Y:S01]  /*5500*/  IMAD.SHL.U32 R3, R81.reuse, 0x10, RZ ;  /* 0x0000001051037824 */ /* 0x040fe200078e00ff */
[C---:B------:R-:W-:Y:S01]  /*5510*/  SHF.L.U32 R33, R81.reuse, 0x10, RZ ;  /* 0x0000001051217819 */ /* 0x040fe200000006ff */
[C---:B------:R-:W-:Y:S01]  /*5520*/  IMAD.SHL.U32 R80, R81.reuse, 0x2, RZ ;  /* 0x0000000251507824 */ /* 0x040fe200078e00ff */
[----:B------:R-:W-:Y:S01]  /*5530*/  LOP3.LUT R82, R81, 0x60, RZ, 0xc0, !PT ;  /* 0x0000006051527812 */ /* 0x000fe200078ec0ff */
[----:B------:R-:W-:Y:S01]  /*5540*/  HFMA2 R77, -RZ, RZ, 0, 5.9604644775390625e-08 ;  /* 0x00000001ff4d7431 */ /* 0x000fe200000001ff */
[----:B------:R-:W-:Y:S02]  /*5550*/  UMOV UR48, 0x400 ;  /* 0x0000040000307882 */ /* 0x000fe40000000000 */
[----:B------:R-:W1:Y:S01]  /*5560*/  LDC R71, c[0x0][0x370] ;  /* 0x0000dc00ff477b82 */ /* 0x000e620000000800 */
[----:B------:R-:W-:Y:S01]  /*5570*/  ULEA UR48, UR37, UR48, 0x18 ;  /* 0x0000003025307291 */ /* 0x000fe2000f8ec0ff */
[----:B------:R-:W-:Y:S01]  /*5580*/  LOP3.LUT R5, R3, 0x60, RZ, 0xc0, !PT ;  /* 0x0000006003057812 */ /* 0x000fe200078ec0ff */
[----:B------:R-:W-:Y:S01]  /*5590*/  HFMA2 R75, -RZ, RZ, 0, 0 ;  /* 0x00000000ff4b7431 */ /* 0x000fe200000001ff */
[----:B------:R-:W-:Y:S01]  /*55a0*/  LOP3.LUT R79, R81, 0x2, RZ, 0xc0, !PT ;  /* 0x00000002514f7812 */ /* 0x000fe200078ec0ff */
[----:B------:R-:W-:Y:S01]  /*55b0*/  UIADD3 UR4, UPT, UPT, UR48, 0x200, URZ ;  /* 0x0000020030047890 */ /* 0x000fe2000fffe0ff */
[----:B------:R-:W-:Y:S01]  /*55c0*/  LOP3.LUT R80, R5, 0xc, R80, 0xf8, !PT ;  /* 0x0000000c05507812 */ /* 0x000fe200078ef850 */
[----:B------:R-:W-:Y:S01]  /*55d0*/  IMAD.MOV.U32 R30, RZ, RZ, RZ ;  /* 0x000000ffff1e7224 */ /* 0x000fe200078e00ff */
[----:B------:R-:W2:Y:S01]  /*55e0*/  LDC R28, c[0x0][0xb0c] ;  /* 0x0002c300ff1c7b82 */ /* 0x000ea20000000800 */
[----:B------:R-:W-:Y:S01]  /*55f0*/  LOP3.LUT R33, R33, 0x600000, RZ, 0xc0, !PT ;  /* 0x0060000021217812 */ /* 0x000fe200078ec0ff */
[----:B------:R-:W-:Y:S01]  /*5600*/  IMAD.MOV.U32 R85, RZ, RZ, RZ ;  /* 0x000000ffff557224 */ /* 0x000fe200078e00ff */
[----:B------:R-:W-:Y:S01]  /*5610*/  LOP3.LUT R80, R80, 0x790, R3, 0xf8, !PT ;  /* 0x0000079050507812 */ /* 0x000fe200078ef803 */
[----:B------:R-:W-:Y:S01]  /*5620*/  IMAD.U32 R73, RZ, RZ, UR4 ;  /* 0x00000004ff497e24 */ /* 0x000fe2000f8e00ff */
[----:B------:R-:W-:Y:S01]  /*5630*/  LOP3.LUT R81, R81, 0x4, RZ, 0xc0, !PT ;  /* 0x0000000451517812 */ /* 0x000fe200078ec0ff */
[----:B------:R-:W3:Y:S01]  /*5640*/  LDCU.64 UR52, c[0x0][0x348] ;  /* 0x00006900ff3477ac */ /* 0x000ee20008000a00 */
[----:B------:R-:W-:Y:S01]  /*5650*/  MOV R76, RZ ;  /* 0x000000ff004c7202 */ /* 0x000fe20000000f00 */
[----:B------:R-:W4:Y:S01]  /*5660*/  LDC R69, c[0x0][0xb20] ;  /* 0x0002c800ff457b82 */ /* 0x000f220000000800 */
[----:B------:R-:W3:Y:S01]  /*5670*/  LDS R0, [UR48+0x140] ;  /* 0x00014030ff007984 */ /* 0x000ee20008000800 */
[----:B------:R-:W-:Y:S01]  /*5680*/  IMAD R80, R80, 0x4, R73 ;  /* 0x0000000450507824 */ /* 0x000fe200078e0249 */
[----:B------:R-:W1:Y:S03]  /*5690*/  LDCU.64 UR38, c[0x0][0x888] ;  /* 0x00011100ff2677ac */ /* 0x000e660008000a00 */
[--C-:B------:R-:W-:Y:S01]  /*56a0*/  IMAD R79, R79, -0x10, R80.reuse ;  /* 0xfffffff04f4f7824 */ /* 0x100fe200078e0250 */
[----:B------:R-:W1:Y:S01]  /*56b0*/  LDCU.64 UR44, c[0x0][0x890] ;  /* 0x00011200ff2c77ac */ /* 0x000e620008000a00 */
[----:B------:R-:W1:Y:S01]  /*56c0*/  LDC R27, c[0x0][0xb30] ;  /* 0x0002cc00ff1b7b82 */ /* 0x000e620000000800 */
[----:B------:R-:W-:Y:S01]  /*56d0*/  IMAD R78, R81, -0x10, R80 ;  /* 0xfffffff0514e7824 */ /* 0x000fe200078e0250 */
[----:B------:R-:W-:Y:S01]  /*56e0*/  UMOV UR49, URZ ;  /* 0x000000ff00317c82 */ /* 0x000fe20008000000 */
[----:B------:R-:W-:-:S05]  /*56f0*/  UMOV UR51, URZ ;  /* 0x000000ff00337c82 */ /* 0x000fca0008000000 */
[----:B------:R-:W1:Y:S08]  /*5700*/  LDC.64 R64, c[0x0][0xb10] ;  /* 0x0002c400ff407b82 */ /* 0x000e700000000a00 */
[----:B------:R-:W1:Y:S08]  /*5710*/  LDC.64 R24, c[0x0][0xb18] ;  /* 0x0002c600ff187b82 */ /* 0x000e700000000a00 */
[----:B------:R-:W1:Y:S08]  /*5720*/  LDC.64 R22, c[0x0][0xb28] ;  /* 0x0002ca00ff167b82 */ /* 0x000e700000000a00 */
[----:B------:R-:W1:Y:S01]  /*5730*/  LDC.64 R62, c[0x0][0x8b0] ;  /* 0x00022c00ff3e7b82 */ /* 0x000e620000000a00 */
[----:B---3--:R-:W-:-:S07]  /*5740*/  IMAD.IADD R33, R0, 0x1, R33 ;  /* 0x0000000100217824 */ /* 0x008fce00078e0221 */
[----:B------:R-:W3:Y:S08]  /*5750*/  LDC.64 R60, c[0x0][0x8a8] ;  /* 0x00022a00ff3c7b82 */ /* 0x000ef00000000a00 */
[----:B--2-4-:R-:W1:Y:S02]  /*5760*/  LDC R70, c[0x0][0x374] ;  /* 0x0000dd00ff467b82 */ /* 0x014e640000000800 */
.L_x_144:
[----:B------:R-:W-:Y:S02]  /*5770*/  LEA R0, R85, UR48, 0x3 ;  /* 0x0000003055007c11 */ /* 0x000fe4000f8e18ff */
[----:B------:R-:W-:Y:S02]  /*5780*/  SHF.L.U32 R3, R75, 0x1f, RZ ;  /* 0x0000001f4b037819 */ /* 0x000fe400000006ff */
[----:B-1----:R-:W-:Y:S02]  /*5790*/  LEA R16, R85, UR48, 0x4 ;  /* 0x0000003055107c11 */ /* 0x002fe4000f8e20ff */
[----:B------:R-:W2:Y:S02]  /*57a0*/  SYNCS.PHASECHK.TRANS64.TRYWAIT P0, [R0+URZ+0x90], R3 ;  /* 0x00009003000075a7 */ /* 0x000ea400080011ff */
[----:B--23--:R-:W-:Y:S05]  /*57b0*/  @!P0 BRA `(.L_x_101) ;  /* 0x0000003c00c08947 */ /* 0x00cfea0003800000 */
.L_x_195:
[----:B------:R-:W4:Y:S01]  /*57c0*/  LDC.64 R12, c[0x0][0xb10] ;  /* 0x0002c400ff0c7b82 */ /* 0x000f220000000a00 */
[----:B------:R-:W3:Y:S01]  /*57d0*/  LDS.128 R16, [R16+0x120] ;  /* 0x0001200010107984 */ /* 0x000ee20000000c00 */
[----:B-1----:R-:W-:Y:S01]  /*57e0*/  ISETP.NE.AND P1, PT, R27, 0x1, PT ;  /* 0x000000011b00780c */ /* 0x002fe20003f25270 */
[----:B--2---:R-:W-:Y:S01]  /*57f0*/  VIADD R0, R0, 0xa0 ;  /* 0x000000a000007836 */ /* 0x004fe20000000000 */
[----:B------:R-:W-:Y:S04]  /*5800*/  ISETP.GE.AND P0, PT, R26, 0x1, PT ;  /* 0x000000011a00780c */ /* 0x000fe80003f06270 */
[----:B------:R-:W1:Y:S01]  /*5810*/  LDC.64 R10, c[0x0][0xb18] ;  /* 0x0002c600ff0a7b82 */ /* 0x000e620000000a00 */
[----:B------:R-:W-:Y:S01]  /*5820*/  PRMT R0, RZ, 0x654, R0 ;  /* 0x00000654ff007816 */ /* 0x000fe20000000000 */
[----:B------:R-:W-:Y:S01]  /*5830*/  @!PT LDS RZ, [RZ] ;  /* 0x00000000fffff984 */ /* 0x000fe20000000800 */
[----:B------:R-:W-:Y:S01]  /*5840*/  @!PT LDS RZ, [RZ] ;  /* 0x00000000fffff984 */ /* 0x000fe20000000800 */
[----:B------:R-:W-:Y:S01]  /*5850*/  @!PT LDS RZ, [RZ] ;  /* 0x00000000fffff984 */ /* 0x000fe20000000800 */
[----:B------:R-:W-:Y:S01]  /*5860*/  @!PT LDS RZ, [RZ] ;  /* 0x00000000fffff984 */ /* 0x000fe20000000800 */
[----:B------:R2:W-:Y:S06]  /*5870*/  MEMBAR.ALL.CTA ;  /* 0x0000000000007992 */ /* 0x0005ec0000008000 */
[----:B--2---:R-:W2:Y:S01]  /*5880*/  FENCE.VIEW.ASYNC.S ;  /* 0x00000000000073c6 */ /* 0x004ea20000000000 */
[----:B------:R-:W1:Y:S08]  /*5890*/  @!P1 LDC R14, c[0x0][0xb20] ;  /* 0x0002c800ff0e9b82 */ /* 0x000e700000000800 */
[----:B------:R-:W1:Y:S01]  /*58a0*/  @!P1 LDC R9, c[0x0][0xb0c] ;  /* 0x0002c300ff099b82 */ /* 0x000e620000000800 */
[----:B--2---:R2:W-:Y:S01]  /*58b0*/  SYNCS.ARRIVE.TRANS64.RED.A1T0 RZ, [R0+URZ], RZ ;  /* 0x000000ff00ff79a7 */ /* 0x0045e200081004ff */
[----:B---3--:R-:W-:Y:S04]  /*58c0*/  LOP3.LUT P4, RZ, R18, 0x1, RZ, 0xc0, !PT ;  /* 0x0000000112ff7812 */ /* 0x008fe8000788c0ff */
[----:B------:R-:W-:Y:S09]  /*58d0*/  P2R R83, PR, RZ, 0x10 ;  /* 0x00000010ff537803 */ /* 0x000ff20000000000 */
[----:B------:R-:W-:Y:S02]  /*58e0*/  @P4 MOV R31, R16 ;  /* 0x00000010001f4202 */ /* 0x000fe40000000f00 */
[----:B------:R-:W-:Y:S01]  /*58f0*/  @P4 LOP3.LUT R29, R17, 0xffff, RZ, 0xc0, !PT ;  /* 0x0000ffff111d4812 */ /* 0x000fe200078ec0ff */
[----:B--2-4-:R-:W-:Y:S06]  /*5900*/  @!P0 BRA `(.L_x_102) ;  /* 0x0000000000a48947 */ /* 0x014fec0003800000 */
[----:B------:R-:W-:Y:S01]  /*5910*/  IMAD.HI.U32 R36, R70, R25, RZ ;  /* 0x0000001946247227 */ /* 0x000fe200078e00ff */
[----:B------:R-:W-:Y:S02]  /*5920*/  ISETP.NE.AND P0, PT, R24, 0x1, PT ;  /* 0x000000011800780c */ /* 0x000fe40003f05270 */
[----:B------:R-:W-:Y:S01]  /*5930*/  ISETP.NE.AND P2, PT, R26, 0x1, PT ;  /* 0x000000011a00780c */ /* 0x000fe20003f45270 */
[-C--:B------:R-:W-:Y:S01]  /*5940*/  IMAD.HI.U32 R34, R71, R64.reuse, RZ ;  /* 0x0000004047227227 */ /* 0x080fe200078e00ff */
[----:B------:R-:W-:Y:S02]  /*5950*/  SHF.R.U32.HI R37, RZ, R69, R36 ;  /* 0x00000045ff257219 */ /* 0x000fe40000011624 */
[----:B------:R-:W-:Y:S01]  /*5960*/  ISETP.NE.AND P3, PT, R28, 0x1, PT ;  /* 0x000000011c00780c */ /* 0x000fe20003f65270 */
[----:B------:R-:W-:Y:S01]  /*5970*/  IMAD.HI.U32 R40, R29, R25, RZ ;  /* 0x000000191d287227 */ /* 0x000fe200078e00ff */
[----:B------:R-:W-:Y:S02]  /*5980*/  SHF.R.U32.HI R34, RZ, R65, R34 ;  /* 0x00000041ff227219 */ /* 0x000fe40000011622 */
[----:B------:R-:W-:Y:S01]  /*5990*/  SEL R3, R70, R37, !P0 ;  /* 0x0000002546037207 */ /* 0x000fe20004000000 */
[----:B------:R-:W-:Y:S01]  /*59a0*/  IMAD.HI.U32 R38, R31, R64, RZ ;  /* 0x000000401f267227 */ /* 0x000fe200078e00ff */
[----:B------:R-:W-:Y:S03]  /*59b0*/  SEL R7, R71, R34, !P3 ;  /* 0x0000002247077207 */ /* 0x000fe60005800000 */
[-C--:B------:R-:W-:Y:S01]  /*59c0*/  IMAD.HI.U32 R34, R3, R22.reuse, RZ ;  /* 0x0000001603227227 */ /* 0x080fe200078e00ff */
[----:B------:R-:W-:Y:S03]  /*59d0*/  SHF.R.U32.HI R38, RZ, R65, R38 ;  /* 0x00000041ff267219 */ /* 0x000fe60000011626 */
[----:B------:R-:W-:Y:S01]  /*59e0*/  IMAD.HI.U32 R36, R7, R22, RZ ;  /* 0x0000001607247227 */ /* 0x000fe200078e00ff */
[----:B------:R-:W-:Y:S02]  /*59f0*/  @P2 SHF.R.U32.HI R3, RZ, R23, R34 ;  /* 0x00000017ff032219 */ /* 0x000fe40000011622 */
[----:B------:R-:W-:Y:S02]  /*5a00*/  SHF.R.U32.HI R34, RZ, R69, R40 ;  /* 0x00000045ff227219 */ /* 0x000fe40000011628 */
[----:B------:R-:W-:Y:S01]  /*5a10*/  @P2 SHF.R.U32.HI R7, RZ, R23, R36 ;  /* 0x00000017ff072219 */ /* 0x000fe20000011624 */
[C---:B------:R-:W-:Y:S01]  /*5a20*/  IMAD R2, R26.reuse, R3, RZ ;  /* 0x000000031a027224 */ /* 0x040fe200078e02ff */
[----:B------:R-:W-:Y:S02]  /*5a30*/  SEL R5, R29, R34, !P0 ;  /* 0x000000221d057207 */ /* 0x000fe40004000000 */
[----:B------:R-:W-:Y:S01]  /*5a40*/  SEL R3, R31, R38, !P3 ;  /* 0x000000261f037207 */ /* 0x000fe20005800000 */
[----:B------:R-:W-:Y:S01]  /*5a50*/  IMAD R4, R26, R7, RZ ;  /* 0x000000071a047224 */ /* 0x000fe200078e02ff */
[C---:B------:R-:W-:Y:S01]  /*5a60*/  ISETP.GE.AND P0, PT, R5.reuse, R2, PT ;  /* 0x000000020500720c */ /* 0x040fe20003f06270 */
[----:B------:R-:W-:Y:S03]  /*5a70*/  IMAD.HI.U32 R6, R5, R22, RZ ;  /* 0x0000001605067227 */ /* 0x000fe600078e00ff */
[----:B------:R-:W-:Y:S01]  /*5a80*/  ISETP.GE.OR P0, PT, R3, R4, P0 ;  /* 0x000000040300720c */ /* 0x000fe20000706670 */
[----:B------:R-:W-:Y:S01]  /*5a90*/  IMAD.MOV R4, RZ, RZ, -R3 ;  /* 0x000000ffff047224 */ /* 0x000fe200078e0a03 */
[-C--:B------:R-:W-:Y:S03]  /*5aa0*/  SHF.R.U32.HI R6, RZ, R23.reuse, R6 ;  /* 0x00000017ff067219 */ /* 0x080fe60000011606 */
[----:B------:R-:W-:Y:S01]  /*5ab0*/  IMAD R31, R28, R4, R31 ;  /* 0x000000041c1f7224 */ /* 0x000fe200078e021f */
[----:B------:R-:W-:Y:S05]  /*5ac0*/  SEL R15, R5, R6, !P2 ;  /* 0x00000006050f7207 */ /* 0x000fea0005000000 */
[----:B------:R-:W-:Y:S02]  /*5ad0*/  IMAD.MOV R6, RZ, RZ, -R15 ;  /* 0x000000ffff067224 */ /* 0x000fe400078e0a0f */
[C---:B------:R-:W-:Y:S04]  /*5ae0*/  @!P0 IMAD.HI.U32 R2, R3.reuse, R22, RZ ;  /* 0x0000001603028227 */ /* 0x040fe800078e00ff */
[----:B------:R-:W-:Y:S01]  /*5af0*/  IMAD R6, R26, R6, R5 ;  /* 0x000000061a067224 */ /* 0x000fe200078e0205 */
[----:B------:R-:W-:Y:S04]  /*5b00*/  @!P0 SHF.R.U32.HI R2, RZ, R23, R2 ;  /* 0x00000017ff028219 */ /* 0x000fe80000011602 */
[----:B------:R-:W-:Y:S02]  /*5b10*/  @!P0 SEL R0, R3, R2, !P2 ;  /* 0x0000000203008207 */ /* 0x000fe40005000000 */
[----:B------:R-:W-:Y:S02]  /*5b20*/  IADD3 R2, PT, PT, -R5, RZ, RZ ;  /* 0x000000ff05027210 */ /* 0x000fe40007ffe1ff */
[----:B------:R-:W-:Y:S01]  /*5b30*/  @!P0 IADD3 R8, PT, PT, R15, -R0, RZ ;  /* 0x800000000f088210 */ /* 0x000fe20007ffe0ff */
[----:B------:R-:W-:Y:S02]  /*5b40*/  @!P0 IMAD R0, R7, R6, R0 ;  /* 0x0000000607008224 */ /* 0x000fe400078e0200 */
[----:B------:R-:W-:Y:S02]  /*5b50*/  IMAD R29, R24, R2, R29 ;  /* 0x00000002181d7224 */ /* 0x000fe400078e021d */
[----:B------:R-:W-:Y:S02]  /*5b60*/  @!P0 IMAD R5, R8, R26, R3 ;  /* 0x0000001a08058224 */ /* 0x000fe400078e0203 */
[----:B------:R-:W-:Y:S04]  /*5b70*/  @!P0 IMAD.MOV.U32 R3, RZ, RZ, R0 ;  /* 0x000000ffff038224 */ /* 0x000fe800078e0000 */
[----:B------:R-:W-:Y:S02]  /*5b80*/  IMAD R31, R3, R28, R31 ;  /* 0x0000001c031f7224 */ /* 0x000fe400078e021f */
[----:B------:R-:W-:Y:S07]  /*5b90*/  IMAD R29, R5, R24, R29 ;  /* 0x00000018051d7224 */ /* 0x000fee00078e021d */
.L_x_102:
[----:B-1----:R-:W-:Y:S01]  /*5ba0*/  @!P1 ISETP.NE.AND P0, PT, R10, 0x1, PT ;  /* 0x000000010a00980c */ /* 0x002fe20003f05270 */
[----:B------:R-:W-:Y:S01]  /*5bb0*/  @!P1 IMAD.HI.U32 R3, R29, R11, RZ ;  /* 0x0000000b1d039227 */ /* 0x000fe200078e00ff */
[----:B------:R-:W-:Y:S01]  /*5bc0*/  R2UR UR42, R21 ;  /* 0x00000000152a72ca */ /* 0x000fe200000e0000 */
[----:B------:R-:W-:Y:S01]  /*5bd0*/  BSSY.RECONVERGENT B6, `(.L_x_103) ;  /* 0x0000031000067945 */ /* 0x000fe20003800200 */
[----:B------:R-:W-:Y:S01]  /*5be0*/  R2UR UR41, R20 ;  /* 0x00000000142972ca */ /* 0x000fe200000e0000 */
[----:B------:R-:W-:Y:S01]  /*5bf0*/  @!P1 IMAD.HI.U32 R0, R31, R12, RZ ;  /* 0x0000000c1f009227 */ /* 0x000fe200078e00ff */
[----:B------:R-:W-:Y:S02]  /*5c00*/  @!P1 SHF.R.U32.HI R2, RZ, R14, R3 ;  /* 0x0000000eff029219 */ /* 0x000fe40000011603 */
[----:B------:R-:W-:Y:S01]  /*5c10*/  @!P1 ISETP.NE.AND P2, PT, R9, 0x1, PT ;  /* 0x000000010900980c */ /* 0x000fe20003f45270 */
[----:B------:R-:W-:Y:S01]  /*5c20*/  VIADD R85, R85, 0x1 ;  /* 0x0000000155557836 */ /* 0x000fe20000000000 */
[----:B------:R-:W-:Y:S02]  /*5c30*/  @!P1 SEL R2, R29, R2, !P0 ;  /* 0x000000021d029207 */ /* 0x000fe40004000000 */
[----:B------:R-:W-:Y:S02]  /*5c40*/  @!P1 SHF.R.U32.HI R0, RZ, R13, R0 ;  /* 0x0000000dff009219 */ /* 0x000fe40000011600 */
[----:B------:R-:W-:Y:S01]  /*5c50*/  LOP3.LUT P0, RZ, R73, 0x1b0, RZ, 0xc0, !PT ;  /* 0x000001b049ff7812 */ /* 0x000fe2000780c0ff */
[----:B------:R-:W-:Y:S01]  /*5c60*/  USHF.L.U32 UR42, UR42, 0x7, URZ ;  /* 0x000000072a2a7899 */ /* 0x000fe200080006ff */
[----:B------:R-:W-:Y:S01]  /*5c70*/  @!P1 SEL R3, R31, R0, !P2 ;  /* 0x000000001f039207 */ /* 0x000fe20005000000 */
[----:B------:R-:W-:Y:S01]  /*5c80*/  USHF.L.U32 UR41, UR41, 0x6, URZ ;  /* 0x0000000629297899 */ /* 0x000fe200080006ff */
[----:B------:R-:W-:Y:S03]  /*5c90*/  @P4 SHF.R.U32.HI R74, RZ, 0x10, R17 ;  /* 0x00000010ff4a4819 */ /* 0x000fe60000011611 */
[----:B------:R-:W-:Y:S02]  /*5ca0*/  @!P1 IMAD.IADD R0, R2, 0x1, -R3 ;  /* 0x0000000102009824 */ /* 0x000fe400078e0a03 */
[----:B------:R-:W-:Y:S02]  /*5cb0*/  @!P1 IMAD.IADD R2, R3, 0x1, -R2 ;  /* 0x0000000103029824 */ /* 0x000fe400078e0a02 */
[----:B------:R-:W-:Y:S02]  /*5cc0*/  @!P1 IMAD R31, R0, R9, R31 ;  /* 0x00000009001f9224 */ /* 0x000fe400078e021f */
[----:B------:R-:W-:Y:S01]  /*5cd0*/  @!P1 IMAD R29, R2, R10, R29 ;  /* 0x0000000a021d9224 */ /* 0x000fe200078e021d */
[----:B------:R-:W-:Y:S06]  /*5ce0*/  @!P0 BRA `(.L_x_104) ;  /* 0x00000000007c8947 */ /* 0x000fec0003800000 */
[----:B------:R-:W1:Y:S01]  /*5cf0*/  LDCU.64 UR8, c[0x4][0x80] ;  /* 0x01001000ff0877ac */ /* 0x000e620008000a00 */
[----:B------:R-:W-:Y:S01]  /*5d00*/  MOV R2, 0x0 ;  /* 0x0000000000027802 */ /* 0x000fe20000000f00 */
[----:B------:R-:W-:Y:S02]  /*5d10*/  HFMA2 R12, -RZ, RZ, 0, 5.9604644775390625e-08 ;  /* 0x00000001ff0c7431 */ /* 0x000fe400000001ff */
[----:B------:R-:W-:Y:S01]  /*5d20*/  IMAD.MOV.U32 R8, RZ, RZ, 0x70 ;  /* 0x00000070ff087424 */ /* 0x000fe200078e00ff */
[----:B------:R2:W3:Y:S01]  /*5d30*/  LDC.64 R14, c[0x4][R2] ;  /* 0x01000000020e7b82 */ /* 0x0004e20000000a00 */
[----:B------:R-:W4:Y:S01]  /*5d40*/  LDCU.64 UR6, c[0x4][0x88] ;  /* 0x01001100ff0677ac */ /* 0x000f220008000a00 */
[----:B------:R-:W-:Y:S01]  /*5d50*/  IMAD.MOV.U32 R13, RZ, RZ, RZ ;  /* 0x000000ffff0d7224 */ /* 0x000fe200078e00ff */
[----:B------:R-:W2:Y:S01]  /*5d60*/  LDCU.64 UR4, c[0x4][0x8] ;  /* 0x01000100ff0477ac */ /* 0x000ea20008000a00 */
[----:B-1----:R-:W-:Y:S01]  /*5d70*/  MOV R5, UR9 ;  /* 0x0000000900057c02 */ /* 0x002fe20008000f00 */
[----:B------:R-:W-:Y:S01]  /*5d80*/  IMAD.U32 R4, RZ, RZ, UR8 ;  /* 0x00000008ff047e24 */ /* 0x000fe2000f8e00ff */
[----:B----4-:R-:W-:Y:S01]  /*5d90*/  MOV R7, UR7 ;  /* 0x0000000700077c02 */ /* 0x010fe20008000f00 */
[----:B------:R-:W-:Y:S01]  /*5da0*/  IMAD.U32 R6, RZ, RZ, UR6 ;  /* 0x00000006ff067e24 */ /* 0x000fe2000f8e00ff */
[----:B--2---:R-:W-:Y:S01]  /*5db0*/  MOV R11, UR5 ;  /* 0x00000005000b7c02 */ /* 0x004fe20008000f00 */
[----:B------:R-:W-:Y:S02]  /*5dc0*/  IMAD.U32 R10, RZ, RZ, UR4 ;  /* 0x00000004ff0a7e24 */ /* 0x000fe4000f8e00ff */
[----:B------:R-:W-:Y:S07]  /*5dd0*/  LEPC R20, `(.L_x_105) ;  /* 0x000000001014794e */ /* 0x000fee0000000000 */
[----:B---3-5:R-:W-:Y:S05]  /*5de0*/  CALL.ABS.NOINC R14 ;  /* 0x000000000e007343 */ /* 0x028fea0003c00000 */
.L_x_105:
[----:B------:R-:W1:Y:S01]  /*5df0*/  LDCU.64 UR8, c[0x4][0x80] ;  /* 0x01001000ff0877ac */ /* 0x000e620008000a00 */
[----:B------:R-:W2:Y:S01]  /*5e00*/  LDC.64 R2, c[0x4][R2] ;  /* 0x0100000002027b82 */ /* 0x000ea20000000a00 */
[----:B------:R-:W-:Y:S02]  /*5e10*/  HFMA2 R12, -RZ, RZ, 0, 5.9604644775390625e-08 ;  /* 0x00000001ff0c7431 */ /* 0x000fe400000001ff */
[----:B------:R-:W-:Y:S02]  /*5e20*/  IMAD.MOV.U32 R8, RZ, RZ, 0x70 ;  /* 0x00000070ff087424 */ /* 0x000fe400078e00ff */
[----:B------:R-:W-:Y:S01]  /*5e30*/  IMAD.MOV.U32 R13, RZ, RZ, RZ ;  /* 0x000000ffff0d7224 */ /* 0x000fe200078e00ff */
[----:B------:R-:W3:Y:S01]  /*5e40*/  LDCU.64 UR6, c[0x4][0x88] ;  /* 0x01001100ff0677ac */ /* 0x000ee20008000a00 */
[----:B------:R-:W4:Y:S01]  /*5e50*/  LDCU.64 UR4, c[0x4][0x8] ;  /* 0x01000100ff0477ac */ /* 0x000f220008000a00 */
[----:B-1----:R-:W-:Y:S02]  /*5e60*/  MOV R4, UR8 ;  /* 0x0000000800047c02 */ /* 0x002fe40008000f00 */
[----:B------:R-:W-:Y:S02]  /*5e70*/  MOV R5, UR9 ;  /* 0x0000000900057c02 */ /* 0x000fe40008000f00 */
[----:B---3--:R-:W-:Y:S01]  /*5e80*/  MOV R7, UR7 ;  /* 0x0000000700077c02 */ /* 0x008fe20008000f00 */
[----:B------:R-:W-:Y:S01]  /*5e90*/  IMAD.U32 R6, RZ, RZ, UR6 ;  /* 0x00000006ff067e24 */ /* 0x000fe2000f8e00ff */
[----:B----4-:R-:W-:Y:S01]  /*5ea0*/  MOV R11, UR5 ;  /* 0x00000005000b7c02 */ /* 0x010fe20008000f00 */
[----:B------:R-:W-:Y:S02]  /*5eb0*/  IMAD.U32 R10, RZ, RZ, UR4 ;  /* 0x00000004ff0a7e24 */ /* 0x000fe4000f8e00ff */
[----:B------:R-:W-:Y:S07]  /*5ec0*/  LEPC R20, `(.L_x_104) ;  /* 0x000000001014794e */ /* 0x000fee0000000000 */
[----:B--2---:R-:W-:Y:S05]  /*5ed0*/  CALL.ABS.NOINC R2 ;  /* 0x0000000002007343 */ /* 0x004fea0003c00000 */
.L_x_104:
[----:B------:R-:W-:Y:S05]  /*5ee0*/  BSYNC.RECONVERGENT B6 ;  /* 0x0000000000067941 */ /* 0x000fea0003800200 */
.L_x_103:
[----:B------:R-:W-:Y:S01]  /*5ef0*/  ISETP.NE.U32.AND P4, PT, R62, RZ, PT ;  /* 0x000000ff3e00720c */ /* 0x000fe20003f85070 */
[----:B------:R-:W-:Y:S01]  /*5f00*/  UISETP.NE.AND UP2, UPT, UR50, URZ, UPT ;  /* 0x000000ff3200728c */ /* 0x000fe2000bf45270 */
[----:B------:R-:W-:Y:S01]  /*5f10*/  ISETP.NE.U32.AND P2, PT, RZ, UR38, PT ;  /* 0x00000026ff007c0c */ /* 0x000fe2000bf45070 */
[----:B------:R-:W-:Y:S01]  /*5f20*/  UISETP.NE.U32.AND UP1, UPT, UR44, URZ, UPT ;  /* 0x000000ff2c00728c */ /* 0x000fe2000bf25070 */
[----:B------:R-:W-:Y:S01]  /*5f30*/  ISETP.NE.AND.EX P4, PT, R63, RZ, PT, P4 ;  /* 0x000000ff3f00720c */ /* 0x000fe20003f85340 */
[----:B------:R-:W-:Y:S01]  /*5f40*/  UPLOP3.LUT UP0, UPT, UPT, UPT, UPT, 0x40, 0x4 ;  /* 0x000000000004789c */ /* 0x000fe20003f0e870 */
[----:B------:R-:W-:Y:S01]  /*5f50*/  ISETP.NE.AND.EX P2, PT, RZ, UR39, PT, P2 ;  /* 0x00000027ff007c0c */ /* 0x000fe2000bf45320 */
[----:B------:R-:W-:Y:S01]  /*5f60*/  UISETP.NE.AND.EX UP1, UPT, UR45, URZ, UPT, UP1 ;  /* 0x000000ff2d00728c */ /* 0x000fe2000bf25310 */
[----:B------:R-:W-:Y:S04]  /*5f70*/  PLOP3.LUT P1, PT, PT, PT, UP2, 0x80, 0x8 ;  /* 0x000000000008781c */ /* 0x000fe80003f2f028 */
[----:B------:R-:W-:Y:S06]  /*5f80*/  @UP2 UPLOP3.LUT UP0, UPT, UPT, UPT, UP1, 0x80, 0x8 ;  /* 0x000000000008289c */ /* 0x000fec0003f0f010 */
[----:B------:R-:W-:Y:S01]  /*5f90*/  PLOP3.LUT P0, PT, PT, PT, UP0, 0x80, 0x8 ;  /* 0x000000000008781c */ /* 0x000fe20003f0f008 */
[----:B------:R-:W-:Y:S01]  /*5fa0*/  @!UPT UIADD3 URZ, UPT, UPT, URZ, URZ, URZ ;  /* 0x000000fffffff290 */ /* 0x000fe2000fffe0ff */
[----:B------:R-:W-:Y:S11]  /*5fb0*/  BRA.U !UP1, `(.L_x_106) ;  /* 0x0000000109387547 */ /* 0x000ff6000b800000 */
[----:B------:R-:W-:Y:S01]  /*5fc0*/  UISETP.NE.U32.AND UP0, UPT, UR38, URZ, UPT ;  /* 0x000000ff2600728c */ /* 0x000fe2000bf05070 */
[----:B------:R-:W-:Y:S02]  /*5fd0*/  HFMA2 R0, -RZ, RZ, 0, 5.9604644775390625e-08 ;  /* 0x00000001ff007431 */ /* 0x000fe400000001ff */
[----:B------:R-:W-:Y:S01]  /*5fe0*/  IMAD.MOV.U32 R67, RZ, RZ, 0x1 ;  /* 0x00000001ff437424 */ /* 0x000fe200078e00ff */
[----:B------:R-:W-:Y:S06]  /*5ff0*/  UISETP.NE.AND.EX UP0, UPT, UR39, URZ, UPT, UP0 ;  /* 0x000000ff2700728c */ /* 0x000fec000bf05300 */
[----:B------:R-:W-:Y:S05]  /*6000*/  PLOP3.LUT P3, PT, PT, PT, UP0, 0x80, 0x8 ;  /* 0x000000000008781c */ /* 0x000fea0003f6f008 */
[----:B------:R-:W1:Y:S01]  /*6010*/  @UP0 LDCU.64 UR6, c[0x0][0x888] ;  /* 0x00011100ff0607ac */ /* 0x000e620008000a00 */
[----:B------:R-:W-:Y:S07]  /*6020*/  @UP0 UIMAD UR4, UR36, UR44, URZ ;  /* 0x0000002c240402a4 */ /* 0x000fee000f8e02ff */
[----:B------:R-:W-:Y:S01]  /*6030*/  @!P3 PRMT R67, R0, 0x7610, R67 ;  /* 0x000076100043b816 */ /* 0x000fe20000000043 */
[----:B-1----:R-:W-:Y:S03]  /*6040*/  @UP0 UIMAD.WIDE UR6, UR4, 0x4, UR6 ;  /* 0x00000004040608a5 */ /* 0x002fe6000f8e0206 */
[----:B------:R-:W1:Y:S03]  /*6050*/  @!UP0 LDCU UR4, c[0x0][0x880] ;  /* 0x00011000ff0487ac */ /* 0x000e660008000800 */
[----:B------:R-:W-:Y:S01]  /*6060*/  IMAD.U32 R2, RZ, RZ, UR6 ;  /* 0x00000006ff027e24 */ /* 0x000fe2000f8e00ff */
[----:B------:R-:W-:Y:S05]  /*6070*/  MOV R3, UR7 ;  /* 0x0000000700037c02 */ /* 0x000fea0008000f00 */
[----:B-----5:R2:W5:Y:S02]  /*6080*/  @P3 LDG.E R35, desc[UR46][R2.64] ;  /* 0x0000002e02233981 */ /* 0x020564000c1e1900 */
[----:B-12---:R-:W-:Y:S02]  /*6090*/  @!P3 IMAD.U32 R35, RZ, RZ, UR4 ;  /* 0x00000004ff23be24 */ /* 0x006fe4000f8e00ff */
.L_x_106:
[----:B------:R-:W-:Y:S05]  /*60a0*/  @!P4 BRA `(.L_x_107) ;  /* 0x000000000020c947 */ /* 0x000fea0003800000 */
[----:B------:R-:W-:Y:S04]  /*60b0*/  ISETP.NE.U32.AND P3, PT, R60, RZ, PT ;  /* 0x000000ff3c00720c */ /* 0x000fe80003f65070 */
[----:B------:R-:W-:Y:S11]  /*60c0*/  ISETP.NE.AND.EX P3, PT, R61, RZ, PT, P3 ;  /* 0x000000ff3d00720c */ /* 0x000ff60003f65330 */
[----:B------:R-:W-:Y:S02]  /*60d0*/  @!UPT UIADD3 URZ, UPT, UPT, URZ, URZ, URZ ;  /* 0x000000fffffff290 */ /* 0x000fe4000fffe0ff */
[----:B------:R-:W1:Y:S01]  /*60e0*/  @P3 LDC.64 R2, c[0x0][0x8a8] ;  /* 0x00022a00ff023b82 */ /* 0x000e620000000a00 */
[----:B------:R-:W-:Y:S04]  /*60f0*/  @P3 IMAD R0, R62, UR36, RZ ;  /* 0x000000243e003c24 */ /* 0x000fe8000f8e02ff */
[----:B-1----:R-:W-:Y:S05]  /*6100*/  @P3 IMAD.WIDE R2, R0, 0x4, R2 ;  /* 0x0000000400023825 */ /* 0x002fea00078e0202 */
[----:B-----5:R1:W5:Y:S02]  /*6110*/  @P3 LDG.E R32, desc[UR46][R2.64] ;  /* 0x0000002e02203981 */ /* 0x020364000c1e1900 */
[----:B-1----:R-:W2:Y:S02]  /*6120*/  @!P3 LDC R32, c[0x0][0x8a0] ;  /* 0x00022800ff20bb82 */ /* 0x002ea40000000800 */
.L_x_107:
[----:B-----5:R-:W-:Y:S01]  /*6130*/  FSETP.NEU.AND P3, PT, R35, RZ, PT ;  /* 0x000000ff2300720b */ /* 0x020fe20003f6d000 */
[----:B------:R-:W-:Y:S01]  /*6140*/  BSSY B1, `(.L_x_108) ;  /* 0x0000039000017945 */ /* 0x000fe20003800000 */
[----:B------:R-:W-:Y:S01]  /*6150*/  SEL R5, RZ, 0xffffffff, P2 ;  /* 0xffffffffff057807 */ /* 0x000fe20001000000 */
[----:B------:R-:W-:Y:S01]  /*6160*/  IMAD.MOV.U32 R89, RZ, RZ, 0x1 ;  /* 0x00000001ff597424 */ /* 0x000fe200078e00ff */
[----:B------:R-:W-:Y:S01]  /*6170*/  @P1 LOP3.LUT P2, RZ, R67, 0xff, RZ, 0xc0, !PT ;  /* 0x000000ff43ff1812 */ /* 0x000fe2000784c0ff */
[C---:B------:R-:W-:Y:S01]  /*6180*/  IMAD R34, R30.reuse, 0x40, R33 ;  /* 0x000000401e227824 */ /* 0x040fe200078e0221 */
[----:B------:R-:W-:Y:S01]  /*6190*/  @P1 SEL R0, RZ, 0xffffffff, P3 ;  /* 0xffffffffff001807 */ /* 0x000fe20001800000 */
[----:B------:R-:W-:Y:S01]  /*61a0*/  IMAD R86, R81, -0x10, R79 ;  /* 0xfffffff051567824 */ /* 0x000fe200078e024f */
[----:B------:R-:W-:Y:S01]  /*61b0*/  LOP3.LUT R77, R77, 0x1, RZ, 0x3c, !PT ;  /* 0x000000014d4d7812 */ /* 0x000fe200078e3cff */
[----:B------:R-:W-:Y:S01]  /*61c0*/  IMAD.MOV.U32 R43, RZ, RZ, RZ ;  /* 0x000000ffff2b7224 */ /* 0x000fe200078e00ff */
[----:B------:R-:W-:Y:S02]  /*61d0*/  @P0 SEL R0, R5, R0, !P2 ;  /* 0x0000000005000207 */ /* 0x000fe40005000000 */
[----:B------:R-:W-:Y:S02]  /*61e0*/  CS2R R46, SRZ ;  /* 0x00000000002e7805 */ /* 0x000fe4000001ff00 */
[----:B------:R-:W-:Y:S02]  /*61f0*/  LEA R88, R30, UR48, 0x3 ;  /* 0x000000301e587c11 */ /* 0x000fe4000f8e18ff */
[----:B------:R-:W-:Y:S02]  /*6200*/  CS2R R44, SRZ ;  /* 0x00000000002c7805 */ /* 0x000fe4000001ff00 */
[----:B------:R-:W-:Y:S02]  /*6210*/  @P1 LOP3.LUT R0, R0, 0x1, RZ, 0xc0, !PT ;  /* 0x0000000100001812 */ /* 0x000fe400078ec0ff */
[----:B------:R-:W-:Y:S02]  /*6220*/  CS2R R50, SRZ ;  /* 0x0000000000327805 */ /* 0x000fe4000001ff00 */
[----:B------:R-:W-:Y:S02]  /*6230*/  SHF.L.U32 R3, R76, 0x1f, RZ ;  /* 0x0000001f4c037819 */ /* 0x000fe400000006ff */
[----:B------:R-:W-:Y:S02]  /*6240*/  CS2R R48, SRZ ;  /* 0x0000000000307805 */ /* 0x000fe4000001ff00 */
[----:B------:R-:W-:Y:S02]  /*6250*/  ISETP.NE.U32.OR P5, PT, R0, 0x1, !P1 ;  /* 0x000000010000780c */ /* 0x000fe40004fa5470 */
[----:B------:R-:W-:Y:S02]  /*6260*/  CS2R R54, SRZ ;  /* 0x0000000000367805 */ /* 0x000fe4000001ff00 */
[----:B------:R-:W-:Y:S02]  /*6270*/  PLOP3.LUT P2, PT, PT, PT, UP1, 0x80, 0x8 ;  /* 0x000000000008781c */ /* 0x000fe40003f4f018 */
[----:B------:R-:W-:Y:S02]  /*6280*/  CS2R R52, SRZ ;  /* 0x0000000000347805 */ /* 0x000fe4000001ff00 */
[----:B------:R-:W-:Y:S02]  /*6290*/  LOP3.LUT P4, R84, R67, 0xff, RZ, 0xc0, !PT ;  /* 0x000000ff43547812 */ /* 0x000fe4000788c0ff */
[----:B------:R-:W-:Y:S02]  /*62a0*/  CS2R R58, SRZ ;  /* 0x00000000003a7805 */ /* 0x000fe4000001ff00 */
[----:B------:R-:W-:Y:S02]  /*62b0*/  SEL R0, RZ, 0xffffffff, P3 ;  /* 0xffffffffff007807 */ /* 0x000fe40001800000 */
[----:B------:R-:W-:Y:S02]  /*62c0*/  CS2R R56, SRZ ;  /* 0x0000000000387805 */ /* 0x000fe4000001ff00 */
[----:B------:R-:W-:Y:S02]  /*62d0*/  P2R R87, PR, RZ, 0x20 ;  /* 0x00000020ff577803 */ /* 0x000fe40000000000 */
[----:B------:R-:W-:Y:S02]  /*62e0*/  @P5 SHF.L.U32 R2, R77, 0x1f, RZ ;  /* 0x0000001f4d025819 */ /* 0x000fe400000006ff */
[----:B------:R-:W-:Y:S02]  /*62f0*/  @P2 SEL R0, R5, R0, !P4 ;  /* 0x0000000005002207 */ /* 0x000fe40006000000 */
[----:B------:R-:W1:Y:S02]  /*6300*/  @P5 SYNCS.PHASECHK.TRANS64.TRYWAIT P1, [UR48+0x40], R2 ;  /* 0x00004002ff0055a7 */ /* 0x000e640008021130 */
[----:B------:R-:W-:Y:S04]  /*6310*/  LOP3.LUT R0, R0, 0x1, RZ, 0xc0, !PT ;  /* 0x0000000100007812 */ /* 0x000fe800078ec0ff */
[----:B------:R-:W-:Y:S04]  /*6320*/  ISETP.NE.U32.AND P2, PT, R0, 0x1, PT ;  /* 0x000000010000780c */ /* 0x000fe80003f45070 */
[----:B------:R-:W-:Y:S01]  /*6330*/  P2R R90, PR, RZ, 0x4 ;  /* 0x00000004ff5a7803 */ /* 0x000fe20000000000 */
[----:B------:R3:W4:Y:S01]  /*6340*/  SYNCS.PHASECHK.TRANS64.TRYWAIT P0, [R88+URZ+0xb0], R3 ;  /* 0x0000b003580075a7 */ /* 0x00072200080011ff */
[----:B-1----:R-:W-:Y:S01]  /*6350*/  @P5 SEL R89, RZ, 0x1, !P1 ;  /* 0x00000001ff595807 */ /* 0x002fe20004800000 */
[----:B---3--:R-:W-:Y:S06]  /*6360*/  @!P5 BRA `(.L_x_109) ;  /* 0x000000000058d947 */ /* 0x008fec0003800000 */
[----:B------:R-:W-:Y:S01]  /*6370*/  IMAD.MOV.U32 R47, RZ, RZ, RZ ;  /* 0x000000ffff2f7224 */ /* 0x000fe200078e00ff */
[----:B------:R-:W-:Y:S01]  /*6380*/  ISETP.NE.AND P1, PT, R89, RZ, PT ;  /* 0x000000ff5900720c */ /* 0x000fe20003f25270 */
[----:B------:R-:W-:Y:S01]  /*6390*/  BSSY B0, `(.L_x_110) ;  /* 0x000000c000007945 */ /* 0x000fe20003800000 */
[----:B------:R-:W-:Y:S02]  /*63a0*/  CS2R R58, SRZ ;  /* 0x00000000003a7805 */ /* 0x000fe4000001ff00 */
[----:B------:R-:W-:Y:S02]  /*63b0*/  CS2R R56, SRZ ;  /* 0x0000000000387805 */ /* 0x000fe4000001ff00 */
[----:B------:R-:W-:Y:S02]  /*63c0*/  CS2R R54, SRZ ;  /* 0x0000000000367805 */ /* 0x000fe4000001ff00 */
[----:B------:R-:W-:Y:S02]  /*63d0*/  CS2R R52, SRZ ;  /* 0x0000000000347805 */ /* 0x000fe4000001ff00 */
[----:B------:R-:W-:Y:S02]  /*63e0*/  CS2R R50, SRZ ;  /* 0x0000000000327805 */ /* 0x000fe4000001ff00 */
[----:B------:R-:W-:Y:S02]  /*63f0*/  CS2R R48, SRZ ;  /* 0x0000000000307805 */ /* 0x000fe4000001ff00 */
[----:B------:R-:W-:Y:S01]  /*6400*/  CS2R R44, SRZ ;  /* 0x00000000002c7805 */ /* 0x000fe2000001ff00 */
[----:B------:R-:W-:Y:S06]  /*6410*/  @P1 BRA `(.L_x_111) ;  /* 0x00000000000c1947 */ /* 0x000fec0003800000 */
[----:B------:R-:W-:Y:S04]  /*6420*/  SHF.L.U32 R5, R77, 0x1f, RZ ;  /* 0x0000001f4d057819 */ /* 0x000fe800000006ff */
[----:B------:R-:W1:Y:S02]  /*6430*/  SYNCS.PHASECHK.TRANS64.TRYWAIT P1, [UR48+0x40], R5 ;  /* 0x00004005ff0075a7 */ /* 0x000e640008021130 */
[----:B-1----:R-:W-:Y:S05]  /*6440*/  @!P1 BRA `(.L_x_112) ;  /* 0x0000003000b09947 */ /* 0x002fea0003800000 */
.L_x_111:
[----:B------:R-:W-:Y:S05]  /*6450*/  BSYNC B0 ;  /* 0x0000000000007941 */ /* 0x000fea0003800000 */
.L_x_110:
[----:B------:R-:W-:Y:S01]  /*6460*/  ISETP.NE.AND P1, PT, R90, RZ, PT ;  /* 0x000000ff5a00720c */ /* 0x000fe20003f25270 */
[----:B------:R-:W-:Y:S11]  /*6470*/  HFMA2 R43, -RZ, RZ, 0, 5.9604644775390625e-08 ;  /* 0x00000001ff2b7431 */ /* 0x000ff600000001ff */
[----:B------:R-:W-:Y:S01]  /*6480*/  @!UPT UIADD3 URZ, UPT, UPT, URZ, URZ, URZ ;  /* 0x000000fffffff290 */ /* 0x000fe2000fffe0ff */
[----:B------:R3:W1:Y:S04]  /*6490*/  @P1 LDS.128 R56, [R80] ;  /* 0x0000000050381984 */ /* 0x0006680000000c00 */
[----:B------:R3:W1:Y:S04]  /*64a0*/  @P1 LDS.128 R52, [R79+0x10] ;  /* 0x000010004f341984 */ /* 0x0006680000000c00 */
[----:B------:R3:W1:Y:S04]  /*64b0*/  @P1 LDS.128 R48, [R78+0x20] ;  /* 0x000020004e301984 */ /* 0x0006680000000c00 */
[----:B------:R3:W1:Y:S02]  /*64c0*/  @P1 LDS.128 R44, [R86+0x30] ;  /* 0x00003000562c1984 */ /* 0x0006640000000c00 */
.L_x_109:
[----:B------:R-:W-:Y:S05]  /*64d0*/  BSYNC B1 ;  /* 0x0000000000017941 */ /* 0x000fea0003800000 */
.L_x_108:
[----:B-1----:R-:W-:Y:S04]  /*64e0*/  SHF.R.U32.HI R5, RZ, 0x15, R34 ;  /* 0x00000015ff057819 */ /* 0x002fe80000011622 */
[----:B------:R-:W-:Y:S01]  /*64f0*/  LOP3.LUT P1, RZ, R5, 0x3, R72, 0x48, !PT ;  /* 0x0000000305ff7812 */ /* 0x000fe20007824848 */
[----:B------:R-:W-:Y:S01]  /*6500*/  @!UPT UIADD3 URZ, UPT, UPT, URZ, URZ, URZ ;  /* 0x000000fffffff290 */ /* 0x000fe2000fffe0ff */
[----:B----4-:R-:W-:Y:S11]  /*6510*/  @P0 BRA `(.L_x_113) ;  /* 0x0000000000080947 */ /* 0x010ff60003800000 */
[----:B------:R-:W1:Y:S02]  /*6520*/  SYNCS.PHASECHK.TRANS64.TRYWAIT P0, [R88+URZ+0xb0], R3 ;  /* 0x0000b003580075a7 */ /* 0x000e6400080011ff */
[----:B-1----:R-:W-:Y:S05]  /*6530*/  @!P0 BRA `(.L_x_114) ;  /* 0x00000030008c8947 */ /* 0x002fea0003800000 */
.L_x_113:
[----:B------:R-:W-:Y:S05]  /*6540*/  @!P1 BRA `(.L_x_115) ;  /* 0x0000000000409947 */ /* 0x000fea0003800000 */
[----:B------:R-:W4:Y:S01]  /*6550*/  LDCU.64 UR8, c[0x4][0x70] ;  /* 0x01000e00ff0877ac */ /* 0x000f220008000a00 */
[----:B-1----:R-:W-:Y:S01]  /*6560*/  MOV R3, 0x0 ;  /* 0x0000000000037802 */ /* 0x002fe20000000f00 */
[----:B------:R-:W-:Y:S02]  /*6570*/  HFMA2 R12, -RZ, RZ, 0, 5.9604644775390625e-08 ;  /* 0x00000001ff0c7431 */ /* 0x000fe400000001ff */
[----:B------:R-:W-:Y:S02]  /*6580*/  IMAD.MOV.U32 R8, RZ, RZ, 0x192 ;  /* 0x00000192ff087424 */ /* 0x000fe400078e00ff */
[----:B------:R-:W-:Y:S01]  /*6590*/  IMAD.MOV.U32 R13, RZ, RZ, RZ ;  /* 0x000000ffff0d7224 */ /* 0x000fe200078e00ff */
[----:B------:R-:W1:Y:S01]  /*65a0*/  LDCU.64 UR6, c[0x4][0x78] ;  /* 0x01000f00ff0677ac */ /* 0x000e620008000a00 */
[----:B------:R-:W2:Y:S01]  /*65b0*/  LDC.64 R2, c[0x4][R3] ;  /* 0x0100000003027b82 */ /* 0x000ea20000000a00 */
[----:B------:R-:W5:Y:S01]  /*65c0*/  LDCU.64 UR4, c[0x4][0x10] ;  /* 0x01000200ff0477ac */ /* 0x000f620008000a00 */
[----:B----4-:R-:W-:Y:S01]  /*65d0*/  MOV R5, UR9 ;  /* 0x0000000900057c02 */ /* 0x010fe20008000f00 */
[----:B------:R-:W-:Y:S01]  /*65e0*/  IMAD.U32 R4, RZ, RZ, UR8 ;  /* 0x00000008ff047e24 */ /* 0x000fe2000f8e00ff */
[----:B-1----:R-:W-:Y:S01]  /*65f0*/  MOV R7, UR7 ;  /* 0x0000000700077c02 */ /* 0x002fe20008000f00 */
[----:B------:R-:W-:Y:S01]  /*6600*/  IMAD.U32 R6, RZ, RZ, UR6 ;  /* 0x00000006ff067e24 */ /* 0x000fe2000f8e00ff */
[----:B-----5:R-:W-:Y:S01]  /*6610*/  MOV R11, UR5 ;  /* 0x00000005000b7c02 */ /* 0x020fe20008000f00 */
[----:B------:R-:W-:Y:S02]  /*6620*/  IMAD.U32 R10, RZ, RZ, UR4 ;  /* 0x00000004ff0a7e24 */ /* 0x000fe4000f8e00ff */
[----:B------:R-:W-:Y:S07]  /*6630*/  LEPC R20, `(.L_x_115) ;  /* 0x000000001014794e */ /* 0x000fee0000000000 */
[----:B--23--:R-:W-:Y:S05]  /*6640*/  CALL.ABS.NOINC R2 ;  /* 0x0000000002007343 */ /* 0x00cfea0003c00000 */
.L_x_115:
[----:B------:R-:W-:Y:S01]  /*6650*/  LOP3.LUT R20, R56, 0xffffe000, RZ, 0xc0, !PT ;  /* 0xffffe00038147812 */ /* 0x000fe200078ec0ff */
[----:B------:R-:W-:Y:S05]  /*6660*/  WARPSYNC.ALL ;  /* 0x0000000000007948 */ /* 0x000fea0003800000 */
[----:B------:R-:W-:Y:S01]  /*6670*/  R2UR UR4, R34 ;  /* 0x00000000220472ca */ /* 0x000fe200000e0000 */
[----:B------:R-:W-:Y:S01]  /*6680*/  BSSY.RECONVERGENT B0, `(.L_x_116) ;  /* 0x0000058000007945 */ /* 0x000fe20003800200 */
[----:B------:R-:W-:Y:S02]  /*6690*/  LOP3.LUT R21, R57, 0xffffe000, RZ, 0xc0, !PT ;  /* 0xffffe00039157812 */ /* 0x000fe400078ec0ff */
[----:B------:R-:W-:Y:S02]  /*66a0*/  LOP3.LUT R40, R58, 0xffffe000, RZ, 0xc0, !PT ;  /* 0xffffe0003a287812 */ /* 0x000fe400078ec0ff */
[----:B------:R-:W-:Y:S02]  /*66b0*/  LOP3.LUT R41, R52, 0xffffe000, RZ, 0xc0, !PT ;  /* 0xffffe00034297812 */ /* 0x000fe400078ec0ff */
[----:B------:R-:W-:Y:S05]  /*66c0*/  ISETP.NE.AND P0, PT, R82, RZ, PT ;  /* 0x000000ff5200720c */ /* 0x000fea0003f05270 */
[----:B------:R-:W2:Y:S02]  /*66d0*/  LDTM.x16 R4, tmem[UR4] ;  /* 0x00000004000479ee */ /* 0x000ea40008240000 */
[C---:B--2---:R-:W-:Y:S01]  /*66e0*/  FMUL R0, R32.reuse, R4 ;  /* 0x0000000420007220 */ /* 0x044fe20000400000 */
[C---:B------:R-:W-:Y:S01]  /*66f0*/  FMUL R2, R32.reuse, R5 ;  /* 0x0000000520027220 */ /* 0x040fe20000400000 */
[C---:B-1----:R-:W-:Y:S01]  /*6700*/  FMUL R3, R32.reuse, R6 ;  /* 0x0000000620037220 */ /* 0x042fe20000400000 */
[----:B------:R-:W-:Y:S01]  /*6710*/  FMUL R7, R32, R7 ;  /* 0x0000000720077220 */ /* 0x000fe20000400000 */
[----:B------:R-:W-:Y:S01]  /*6720*/  FFMA R36, R35, R20, R0 ;  /* 0x0000001423247223 */ /* 0x000fe20000000000 */
[----:B------:R-:W-:Y:S01]  /*6730*/  LOP3.LUT R20, R59, 0xffffe000, RZ, 0xc0, !PT ;  /* 0xffffe0003b147812 */ /* 0x000fe200078ec0ff */
[C---:B------:R-:W-:Y:S01]  /*6740*/  FFMA R37, R35.reuse, R21, R2 ;  /* 0x0000001523257223 */ /* 0x040fe20000000002 */
[----:B------:R-:W-:Y:S01]  /*6750*/  LOP3.LUT R21, R54, 0xffffe000, RZ, 0xc0, !PT ;  /* 0xffffe00036157812 */ /* 0x000fe200078ec0ff */
[----:B------:R-:W-:Y:S01]  /*6760*/  FFMA R38, R35, R40, R3 ;  /* 0x0000002823267223 */ /* 0x000fe20000000003 */
[----:B------:R-:W-:Y:S01]  /*6770*/  LOP3.LUT R40, R53, 0xffffe000, RZ, 0xc0, !PT ;  /* 0xffffe00035287812 */ /* 0x000fe200078ec0ff */
[----:B------:R-:W-:Y:S01]  /*6780*/  FFMA R39, R35, R20, R7 ;  /* 0x0000001423277223 */ /* 0x000fe20000000007 */
[----:B------:R-:W-:Y:S01]  /*6790*/  LOP3.LUT R20, R55, 0xffffe000, RZ, 0xc0, !PT ;  /* 0xffffe00037147812 */ /* 0x000fe200078ec0ff */
[C---:B------:R-:W-:Y:S01]  /*67a0*/  FMUL R4, R32.reuse, R8 ;  /* 0x0000000820047220 */ /* 0x040fe20000400000 */
[----:B------:R-:W-:Y:S01]  /*67b0*/  F2FP.TF32.F32.PACK_B R36, R36 ;  /* 0x00000024ff24723e */ /* 0x000fe200024050ff */
[C---:B------:R-:W-:Y:S01]  /*67c0*/  FMUL R5, R32.reuse, R9 ;  /* 0x0000000920057220 */ /* 0x040fe20000400000 */
[----:B------:R-:W-:Y:S01]  /*67d0*/  F2FP.TF32.F32.PACK_B R37, R37 ;  /* 0x00000025ff25723e */ /* 0x000fe200024050ff */
[C---:B------:R-:W-:Y:S01]  /*67e0*/  FMUL R6, R32.reuse, R10 ;  /* 0x0000000a20067220 */ /* 0x040fe20000400000 */
[----:B------:R-:W-:Y:S01]  /*67f0*/  FMUL R11, R32, R11 ;  /* 0x0000000b200b7220 */ /* 0x000fe20000400000 */
[----:B------:R-:W-:Y:S01]  /*6800*/  F2FP.TF32.F32.PACK_B R38, R38 ;  /* 0x00000026ff26723e */ /* 0x000fe200024050ff */
[C---:B------:R-:W-:Y:S01]  /*6810*/  FFMA R4, R35.reuse, R41, R4 ;  /* 0x0000002923047223 */ /* 0x040fe20000000004 */
[----:B------:R-:W-:Y:S01]  /*6820*/  F2FP.TF32.F32.PACK_B R39, R39 ;  /* 0x00000027ff27723e */ /* 0x000fe200024050ff */
[C---:B------:R-:W-:Y:S01]  /*6830*/  FFMA R5, R35.reuse, R40, R5 ;  /* 0x0000002823057223 */ /* 0x040fe20000000005 */
[C---:B------:R-:W-:Y:S01]  /*6840*/  FFMA R6, R35.reuse, R21, R6 ;  /* 0x0000001523067223 */ /* 0x040fe20000000006 */
[----:B------:R-:W-:Y:S01]  /*6850*/  FFMA R7, R35, R20, R11 ;  /* 0x0000001423077223 */ /* 0x000fe2000000000b */
[----:B------:R-:W-:Y:S01]  /*6860*/  LOP3.LUT R41, R48, 0xffffe000, RZ, 0xc0, !PT ;  /* 0xffffe00030297812 */ /* 0x000fe200078ec0ff */
[----:B------:R1:W-:Y:S01]  /*6870*/  STS.128 [R80], R36 ;  /* 0x0000002450007388 */ /* 0x0003e20000000c00 */
[----:B------:R-:W-:Y:S01]  /*6880*/  LOP3.LUT R40, R49, 0xffffe000, RZ, 0xc0, !PT ;  /* 0xffffe00031287812 */ /* 0x000fe200078ec0ff */
[C---:B------:R-:W-:Y:S01]  /*6890*/  FMUL R8, R32.reuse, R12 ;  /* 0x0000000c20087220 */ /* 0x040fe20000400000 */
[----:B------:R-:W-:Y:S01]  /*68a0*/  FMUL R9, R32, R13 ;  /* 0x0000000d20097220 */ /* 0x000fe20000400000 */
[----:B------:R-:W-:Y:S01]  /*68b0*/  LOP3.LUT R21, R50, 0xffffe000, RZ, 0xc0, !PT ;  /* 0xffffe00032157812 */ /* 0x000fe200078ec0ff */
[C---:B------:R-:W-:Y:S01]  /*68c0*/  FMUL R10, R32.reuse, R14 ;  /* 0x0000000e200a7220 */ /* 0x040fe20000400000 */
[----:B------:R-:W-:Y:S01]  /*68d0*/  LOP3.LUT R20, R51, 0xffffe000, RZ, 0xc0, !PT ;  /* 0xffffe00033147812 */ /* 0x000fe200078ec0ff */
[----:B------:R-:W-:Y:S01]  /*68e0*/  FMUL R15, R32, R15 ;  /* 0x0000000f200f7220 */ /* 0x000fe20000400000 */
[----:B------:R-:W-:Y:S01]  /*68f0*/  F2FP.TF32.F32.PACK_B R4, R4 ;  /* 0x00000004ff04723e */ /* 0x000fe200024050ff */
[C---:B------:R-:W-:Y:S01]  /*6900*/  FFMA R8, R35.reuse, R41, R8 ;  /* 0x0000002923087223 */ /* 0x040fe20000000008 */
[----:B------:R-:W-:Y:S01]  /*6910*/  F2FP.TF32.F32.PACK_B R5, R5 ;  /* 0x00000005ff05723e */ /* 0x000fe200024050ff */
[C---:B------:R-:W-:Y:S01]  /*6920*/  FFMA R9, R35.reuse, R40, R9 ;  /* 0x0000002823097223 */ /* 0x040fe20000000009 */
[----:B------:R-:W-:Y:S01]  /*6930*/  F2FP.TF32.F32.PACK_B R6, R6 ;  /* 0x00000006ff06723e */ /* 0x000fe200024050ff */
[C---:B------:R-:W-:Y:S01]  /*6940*/  FFMA R10, R35.reuse, R21, R10 ;  /* 0x00000015230a7223 */ /* 0x040fe2000000000a */
[----:B------:R-:W-:Y:S01]  /*6950*/  F2FP.TF32.F32.PACK_B R7, R7 ;  /* 0x00000007ff07723e */ /* 0x000fe200024050ff */
[----:B------:R-:W-:Y:S01]  /*6960*/  FFMA R11, R35, R20, R15 ;  /* 0x00000014230b7223 */ /* 0x000fe2000000000f */
[----:B------:R-:W-:Y:S01]  /*6970*/  LOP3.LUT R41, R44, 0xffffe000, RZ, 0xc0, !PT ;  /* 0xffffe0002c297812 */ /* 0x000fe200078ec0ff */
[C---:B------:R-:W-:Y:S01]  /*6980*/  FMUL R12, R32.reuse, R16 ;  /* 0x00000010200c7220 */ /* 0x040fe20000400000 */
[----:B------:R-:W-:Y:S01]  /*6990*/  LOP3.LUT R40, R45, 0xffffe000, RZ, 0xc0, !PT ;  /* 0xffffe0002d287812 */ /* 0x000fe200078ec0ff */
[----:B------:R1:W-:Y:S01]  /*69a0*/  STS.128 [R79+0x10], R4 ;  /* 0x000010044f007388 */ /* 0x0003e20000000c00 */
        /* <DEDUP_REMOVED lines=13> */
[----:B------:R-:W-:Y:S02]  /*6a80*/  F2FP.TF32.F32.PACK_B R12, R12 ;  /* 0x0000000cff0c723e */ /* 0x000fe400024050ff */
[----:B------:R-:W-:Y:S01]  /*6a90*/  F2FP.TF32.F32.PACK_B R13, R13 ;  /* 0x0000000dff0d723e */ /* 0x000fe200024050ff */
[----:B------:R1:W-:Y:S01]  /*6aa0*/  STS.128 [R78+0x20], R8 ;  /* 0x000020084e007388 */ /* 0x0003e20000000c00 */
[----:B------:R-:W-:Y:S02]  /*6ab0*/  F2FP.TF32.F32.PACK_B R14, R14 ;  /* 0x0000000eff0e723e */ /* 0x000fe400024050ff */
[----:B------:R-:W-:Y:S05]  /*6ac0*/  F2FP.TF32.F32.PACK_B R15, R15 ;  /* 0x0000000fff0f723e */ /* 0x000fea00024050ff */
[----:B------:R1:W-:Y:S01]  /*6ad0*/  STS.128 [R86+0x30], R12 ;  /* 0x0000300c56007388 */ /* 0x0003e20000000c00 */
[----:B------:R-:W-:Y:S01]  /*6ae0*/  @!PT LDS RZ, [RZ] ;  /* 0x00000000fffff984 */ /* 0x000fe20000000800 */
[----:B------:R-:W-:Y:S01]  /*6af0*/  @!PT LDS RZ, [RZ] ;  /* 0x00000000fffff984 */ /* 0x000fe20000000800 */
[----:B------:R-:W-:Y:S01]  /*6b00*/  @!PT LDS RZ, [RZ] ;  /* 0x00000000fffff984 */ /* 0x000fe20000000800 */
[----:B------:R-:W-:Y:S01]  /*6b10*/  @!PT LDS RZ, [RZ] ;  /* 0x00000000fffff984 */ /* 0x000fe20000000800 */
[----:B------:R2:W-:Y:S07]  /*6b20*/  MEMBAR.ALL.CTA ;  /* 0x0000000000007992 */ /* 0x0005ee0000008000 */
[----:B--2---:R-:W2:Y:S02]  /*6b30*/  FENCE.VIEW.ASYNC.S ;  /* 0x00000000000073c6 */ /* 0x004ea40000000000 */
[----:B--2---:R-:W-:Y:S06]  /*6b40*/  BAR.SYNC.DEFER_BLOCKING 0x1, 0x80 ;  /* 0x0042000000007b1d */ /* 0x004fec0000010000 */
[----:B------:R-:W-:Y:S05]  /*6b50*/  @P0 BRA `(.L_x_117) ;  /* 0x0000000000280947 */ /* 0x000fea0003800000 */
[----:B------:R-:W-:Y:S02]  /*6b60*/  UIADD3 UR4, UPT, UPT, UR48, 0x200, URZ ;  /* 0x0000020030047890 */ /* 0x000fe4000fffe0ff */
[----:B------:R-:W-:Y:S01]  /*6b70*/  UIADD3 UR6, UP0, UPT, UR52, 0x680, URZ ;  /* 0x0000068034067890 */ /* 0x000fe2000ff1e0ff */
[----:B------:R-:W-:Y:S03]  /*6b80*/  UMOV UR43, UR36 ;  /* 0x00000024002b7c82 */ /* 0x000fe60008000000 */
[----:B------:R-:W-:Y:S01]  /*6b90*/  MOV R73, UR4 ;  /* 0x0000000400497c02 */ /* 0x000fe20008000f00 */
[----:B------:R-:W-:Y:S03]  /*6ba0*/  UIADD3.X UR7, UPT, UPT, URZ, UR53, URZ, UP0, !UPT ;  /* 0x00000035ff077290 */ /* 0x000fe600087fe4ff */
[----:B------:R-:W-:Y:S11]  /*6bb0*/  R2UR UR40, R73 ;  /* 0x00000000492872ca */ /* 0x000ff600000e0000 */
[----:B------:R-:W-:Y:S02]  /*6bc0*/  @!UPT UIADD3 URZ, UPT, UPT, URZ, URZ, URZ ;  /* 0x000000fffffff290 */ /* 0x000fe4000fffe0ff */
[----:B------:R2:W-:Y:S01]  /*6bd0*/  UTMASTG.3D [UR40], [UR6] ;  /* 0x00000028060073b5 */ /* 0x0005e20008010000 */
[----:B------:R0:W-:Y:S01]  /*6be0*/  UTMACMDFLUSH ;  /* 0x00000000000079b7 */ /* 0x0001e20000000000 */
[----:B--2---:R-:W-:Y:S04]  /*6bf0*/  DEPBAR.LE SB0, 0x1 ;  /* 0x000080400000791a */ /* 0x004fe80000000000 */
.L_x_117:
[----:B------:R-:W-:Y:S05]  /*6c00*/  BSYNC.RECONVERGENT B0 ;  /* 0x0000000000007941 */ /* 0x000fea0003800200 */
.L_x_116:
[----:B------:R-:W-:Y:S01]  /*6c10*/  BAR.SYNC.DEFER_BLOCKING 0x1, 0x80 ;  /* 0x0042000000007b1d */ /* 0x000fe20000010000 */
[----:B------:R-:W-:Y:S01]  /*6c20*/  ISETP.NE.AND P1, PT, R87, RZ, PT ;  /* 0x000000ff5700720c */ /* 0x000fe20003f25270 */
[----:B------:R-:W-:Y:S01]  /*6c30*/  UISETP.NE.AND UP0, UPT, UR49, URZ, UPT ;  /* 0x000000ff3100728c */ /* 0x000fe2000bf05270 */
[----:B------:R-:W-:Y:S11]  /*6c40*/  LEA R3, R43, UR48, 0x3 ;  /* 0x000000302b037c11 */ /* 0x000ff6000f8e18ff */
[----:B------:R-:W-:Y:S01]  /*6c50*/  @P1 SHF.L.U32 R2, R77, 0x1f, RZ ;  /* 0x0000001f4d021819 */ /* 0x000fe200000006ff */
[----:B------:R-:W-:Y:S06]  /*6c60*/  BRA.U !UP0, `(.L_x_118) ;  /* 0x0000000108247547 */ /* 0x000fec000b800000 */
[----:B-1----:R-:W-:Y:S01]  /*6c70*/  IMAD.U32 R5, RZ, RZ, UR51 ;  /* 0x00000033ff057e24 */ /* 0x002fe2000f8e00ff */
[----:B------:R-:W-:Y:S01]  /*6c80*/  MOV R0, UR37 ;  /* 0x0000002500007c02 */ /* 0x000fe20008000f00 */
[----:B------:R-:W-:Y:S03]  /*6c90*/  UIADD3 UR51, UPT, UPT, UR51, 0x1, URZ ;  /* 0x0000000133337890 */ /* 0x000fe6000fffe0ff */
[----:B------:R-:W-:Y:S01]  /*6ca0*/  @P1 LEA R5, R5, UR48, 0x3 ;  /* 0x0000003005051c11 */ /* 0x000fe2000f8e18ff */
[----:B------:R-:W-:Y:S04]  /*6cb0*/  UISETP.NE.AND UP0, UPT, UR51, 0x4, UPT ;  /* 0x000000043300788c */ /* 0x000fe8000bf05270 */
[----:B------:R-:W-:Y:S01]  /*6cc0*/  @P1 VIADD R5, R5, 0x60 ;  /* 0x0000006005051836 */ /* 0x000fe20000000000 */
[----:B------:R-:W-:Y:S04]  /*6cd0*/  USEL UR51, UR51, URZ, UP0 ;  /* 0x000000ff33337287 */ /* 0x000fe80008000000 */
[----:B------:R-:W-:Y:S04]  /*6ce0*/  @P1 PRMT R0, R0, 0x654, R5 ;  /* 0x0000065400001816 */ /* 0x000fe80000000005 */
[----:B------:R2:W-:Y:S04]  /*6cf0*/  @P1 SYNCS.ARRIVE.TRANS64.RED.A1T0 RZ, [R0+URZ], RZ ;  /* 0x000000ff00ff19a7 */ /* 0x0005e800081004ff */
.L_x_118:
[----:B------:R-:W4:Y:S01]  /*6d00*/  @P1 SYNCS.PHASECHK.TRANS64.TRYWAIT P0, [R3+URZ+0x40], R2 ;  /* 0x00004002030015a7 */ /* 0x000f2200080011ff */
[----:B------:R-:W-:Y:S01]  /*6d10*/  BSSY B1, `(.L_x_119) ;  /* 0x0000016000017945 */ /* 0x000fe20003800000 */
[----:B----4-:R-:W-:Y:S03]  /*6d20*/  @P1 SEL R89, RZ, 0x1, !P0 ;  /* 0x00000001ff591807 */ /* 0x010fe60004000000 */
[----:B------:R-:W-:Y:S05]  /*6d30*/  @!P1 BRA `(.L_x_120) ;  /* 0x00000000004c9947 */ /* 0x000fea0003800000 */
[----:B------:R-:W-:Y:S01]  /*6d40*/  ISETP.NE.AND P0, PT, R89, RZ, PT ;  /* 0x000000ff5900720c */ /* 0x000fe20003f05270 */
[----:B------:R-:W-:Y:S01]  /*6d50*/  BSSY B0, `(.L_x_121) ;  /* 0x000000b000007945 */ /* 0x000fe20003800000 */
[----:B------:R-:W-:Y:S11]  /*6d60*/  ISETP.NE.AND P1, PT, R90, RZ, PT ;  /* 0x000000ff5a00720c */ /* 0x000ff60003f25270 */
[----:B------:R-:W-:Y:S02]  /*6d70*/  @!UPT UIADD3 URZ, UPT, UPT, URZ, URZ, URZ ;  /* 0x000000fffffff290 */ /* 0x000fe4000fffe0ff */
[C---:B-1----:R-:W-:Y:S01]  /*6d80*/  @P1 IMAD R6, R43.reuse, 0x2000, R80 ;  /* 0x000020002b061824 */ /* 0x042fe200078e0250 */
[C---:B------:R-:W-:Y:S01]  /*6d90*/  @P1 LEA R4, R43.reuse, R78, 0xd ;  /* 0x0000004e2b041211 */ /* 0x040fe200078e68ff */
[C---:B------:R-:W-:Y:S02]  /*6da0*/  @P1 IMAD R5, R43.reuse, 0x2000, R79 ;  /* 0x000020002b051824 */ /* 0x040fe400078e024f */
[----:B------:R-:W-:Y:S01]  /*6db0*/  @P1 IMAD R2, R43, 0x2000, R86 ;  /* 0x000020002b021824 */ /* 0x000fe200078e0256 */
[----:B------:R-:W-:Y:S06]  /*6dc0*/  @P0 BRA `(.L_x_122) ;  /* 0x00000000000c0947 */ /* 0x000fec0003800000 */
[----:B--2---:R-:W-:Y:S04]  /*6dd0*/  SHF.L.U32 R0, R77, 0x1f, RZ ;  /* 0x0000001f4d007819 */ /* 0x004fe800000006ff */
[----:B------:R-:W1:Y:S02]  /*6de0*/  SYNCS.PHASECHK.TRANS64.TRYWAIT P0, [R3+URZ+0x40], R0 ;  /* 0x00004000030075a7 */ /* 0x000e6400080011ff */
[----:B-1----:R-:W-:Y:S05]  /*6df0*/  @!P0 BRA `(.L_x_123) ;  /* 0x0000002800708947 */ /* 0x002fea0003800000 */
.L_x_122:
[----:B------:R-:W-:Y:S05]  /*6e00*/  BSYNC B0 ;  /* 0x0000000000007941 */ /* 0x000fea0003800000 */
.L_x_121:
[----:B------:R-:W-:Y:S02]  /*6e10*/  ISETP.NE.AND P0, PT, R90, RZ, PT ;  /* 0x000000ff5a00720c */ /* 0x000fe40003f05270 */
[----:B------:R-:W-:Y:S11]  /*6e20*/  IADD3 R43, PT, PT, R43, 0x1, RZ ;  /* 0x000000012b2b7810 */ /* 0x000ff60007ffe0ff */
[----:B------:R4:W1:Y:S04]  /*6e30*/  @P0 LDS.128 R56, [R6] ;  /* 0x0000000006380984 */ /* 0x0008680000000c00 */
[----:B------:R4:W1:Y:S04]  /*6e40*/  @P0 LDS.128 R52, [R5+0x10] ;  /* 0x0000100005340984 */ /* 0x0008680000000c00 */
[----:B------:R4:W1:Y:S04]  /*6e50*/  @P0 LDS.128 R48, [R4+0x20] ;  /* 0x0000200004300984 */ /* 0x0008680000000c00 */
[----:B------:R4:W1:Y:S02]  /*6e60*/  @P0 LDS.128 R44, [R2+0x30] ;  /* 0x00003000022c0984 */ /* 0x0008640000000c00 */
.L_x_120:
[----:B------:R-:W-:Y:S05]  /*6e70*/  BSYNC B1 ;  /* 0x0000000000017941 */ /* 0x000fea0003800000 */
.L_x_119:
[----:B-1----:R-:W-:Y:S05]  /*6e80*/  VIADD R3, R34, 0x10 ;  /* 0x0000001022037836 */ /* 0x002fea0000000000 */
[----:B------:R-:W-:Y:S04]  /*6e90*/  SHF.R.U32.HI R3, RZ, 0x15, R3 ;  /* 0x00000015ff037819 */ /* 0x000fe80000011603 */
[----:B------:R-:W-:Y:S11]  /*6ea0*/  LOP3.LUT P0, RZ, R3, 0x3, R72, 0x48, !PT ;  /* 0x0000000303ff7812 */ /* 0x000ff60007804848 */
[----:B------:R-:W-:Y:S02]  /*6eb0*/  @!UPT UIADD3 URZ, UPT, UPT, URZ, URZ, URZ ;  /* 0x000000fffffff290 */ /* 0x000fe4000fffe0ff */
[----:B------:R-:W-:Y:S05]  /*6ec0*/  @!P0 BRA `(.L_x_124) ;  /* 0x0000000000408947 */ /* 0x000fea0003800000 */
[----:B------:R-:W1:Y:S01]  /*6ed0*/  LDCU.64 UR8, c[0x4][0x70] ;  /* 0x01000e00ff0877ac */ /* 0x000e620008000a00 */
[----:B------:R-:W-:Y:S01]  /*6ee0*/  MOV R3, 0x0 ;  /* 0x0000000000037802 */ /* 0x000fe20000000f00 */
[----:B------:R-:W-:Y:S02]  /*6ef0*/  HFMA2 R12, -RZ, RZ, 0, 5.9604644775390625e-08 ;  /* 0x00000001ff0c7431 */ /* 0x000fe400000001ff */
[----:B------:R-:W-:Y:S02]  /*6f00*/  IMAD.MOV.U32 R8, RZ, RZ, 0x192 ;  /* 0x00000192ff087424 */ /* 0x000fe400078e00ff */
[----:B------:R-:W-:Y:S01]  /*6f10*/  IMAD.MOV.U32 R13, RZ, RZ, RZ ;  /* 0x000000ffff0d7224 */ /* 0x000fe200078e00ff */
[----:B------:R-:W5:Y:S01]  /*6f20*/  LDCU.64 UR6, c[0x4][0x78] ;  /* 0x01000f00ff0677ac */ /* 0x000f620008000a00 */
[----:B----4-:R-:W4:Y:S01]  /*6f30*/  LDC.64 R2, c[0x4][R3] ;  /* 0x0100000003027b82 */ /* 0x010f220000000a00 */
[----:B------:R-:W2:Y:S01]  /*6f40*/  LDCU.64 UR4, c[0x4][0x10] ;  /* 0x01000200ff0477ac */ /* 0x000ea20008000a00 */
[----:B-1----:R-:W-:Y:S01]  /*6f50*/  MOV R5, UR9 ;  /* 0x0000000900057c02 */ /* 0x002fe20008000f00 */
[----:B------:R-:W-:Y:S01]  /*6f60*/  IMAD.U32 R4, RZ, RZ, UR8 ;  /* 0x00000008ff047e24 */ /* 0x000fe2000f8e00ff */
[----:B-----5:R-:W-:Y:S01]  /*6f70*/  MOV R7, UR7 ;  /* 0x0000000700077c02 */ /* 0x020fe20008000f00 */
[----:B------:R-:W-:Y:S01]  /*6f80*/  IMAD.U32 R6, RZ, RZ, UR6 ;  /* 0x00000006ff067e24 */ /* 0x000fe2000f8e00ff */
[----:B--2---:R-:W-:Y:S01]  /*6f90*/  MOV R11, UR5 ;  /* 0x00000005000b7c02 */ /* 0x004fe20008000f00 */
[----:B------:R-:W-:Y:S02]  /*6fa0*/  IMAD.U32 R10, RZ, RZ, UR4 ;  /* 0x00000004ff0a7e24 */ /* 0x000fe4000f8e00ff */
[----:B------:R-:W-:Y:S07]  /*6fb0*/  LEPC R20, `(.L_x_124) ;  /* 0x000000001014794e */ /* 0x000fee0000000000 */
[----:B---34-:R-:W-:Y:S05]  /*6fc0*/  CALL.ABS.NOINC R2 ;  /* 0x0000000002007343 */ /* 0x018fea0003c00000 */
.L_x_124:
[----:B------:R-:W-:Y:S01]  /*6fd0*/  LOP3.LUT R20, R56, 0xffffe000, RZ, 0xc0, !PT ;  /* 0xffffe00038147812 */ /* 0x000fe200078ec0ff */
[----:B------:R-:W-:Y:S05]  /*6fe0*/  WARPSYNC.ALL ;  /* 0x0000000000007948 */ /* 0x000fea0003800000 */
[----:B------:R-:W-:Y:S01]  /*6ff0*/  R2UR UR4, R34 ;  /* 0x00000000220472ca */ /* 0x000fe200000e0000 */
[----:B------:R-:W-:Y:S01]  /*7000*/  IMAD.U32 R92, RZ, RZ, UR51 ;  /* 0x00000033ff5c7e24 */ /* 0x000fe2000f8e00ff */
[----:B------:R-:W-:Y:S01]  /*7010*/  LOP3.LUT R21, R57, 0xffffe000, RZ, 0xc0, !PT ;  /* 0xffffe00039157812 */ /* 0x000fe200078ec0ff */
[----:B------:R-:W-:Y:S01]  /*7020*/  IMAD.U32 R91, RZ, RZ, UR37 ;  /* 0x00000025ff5b7e24 */ /* 0x000fe2000f8e00ff */
[----:B------:R-:W-:Y:S01]  /*7030*/  LOP3.LUT R40, R59, 0xffffe000, RZ, 0xc0, !PT ;  /* 0xffffe0003b287812 */ /* 0x000fe200078ec0ff */
[----:B------:R-:W-:Y:S01]  /*7040*/  BSSY.RECONVERGENT B0, `(.L_x_125) ;  /* 0x000005b000007945 */ /* 0x000fe20003800200 */
[----:B------:R-:W-:Y:S02]  /*7050*/  LOP3.LUT R41, R52, 0xffffe000, RZ, 0xc0, !PT ;  /* 0xffffe00034297812 */ /* 0x000fe400078ec0ff */
[----:B------:R-:W-:Y:S02]  /*7060*/  LOP3.LUT R42, R53, 0xffffe000, RZ, 0xc0, !PT ;  /* 0xffffe000352a7812 */ /* 0x000fe400078ec0ff */
[----:B------:R-:W-:Y:S02]  /*7070*/  ISETP.NE.AND P6, PT, R87, RZ, PT ;  /* 0x000000ff5700720c */ /* 0x000fe40003fc5270 */
[----:B------:R-:W-:Y:S01]  /*7080*/  ISETP.NE.AND P0, PT, R82, RZ, PT ;  /* 0x000000ff5200720c */ /* 0x000fe20003f05270 */
[----:B----4-:R-:W2:Y:S10]  /*7090*/  LDTM.x16 R4, tmem[UR4+0x10] ;  /* 0x00001004000479ee */ /* 0x010eb40008240000 */
[----:B------:R-:W-:Y:S02]  /*70a0*/  @P6 LEA R92, R92, UR48, 0x3 ;  /* 0x000000305c5c6c11 */ /* 0x000fe4000f8e18ff */
[----:B------:R-:W-:Y:S03]  /*70b0*/  @P6 SHF.L.U32 R93, R77, 0x1f, RZ ;  /* 0x0000001f4d5d6819 */ /* 0x000fe600000006ff */
[----:B------:R-:W-:Y:S05]  /*70c0*/  @P6 VIADD R92, R92, 0x60 ;  /* 0x000000605c5c6836 */ /* 0x000fea0000000000 */
[----:B------:R-:W-:Y:S02]  /*70d0*/  @P6 PRMT R91, R91, 0x654, R92 ;  /* 0x000006545b5b6816 */ /* 0x000fe4000000005c */
[----:B------:R-:W-:Y:S01]  /*70e0*/  LEA R92, R43, UR48, 0x3 ;  /* 0x000000302b5c7c11 */ /* 0x000fe2000f8e18ff */
[C---:B--2---:R-:W-:Y:S01]  /*70f0*/  FMUL R0, R32.reuse, R4 ;  /* 0x0000000420007220 */ /* 0x044fe20000400000 */
[C---:B------:R-:W-:Y:S01]  /*7100*/  FMUL R2, R32.reuse, R5 ;  /* 0x0000000520027220 */ /* 0x040fe20000400000 */
[C---:B------:R-:W-:Y:S01]  /*7110*/  FMUL R3, R32.reuse, R6 ;  /* 0x0000000620037220 */ /* 0x040fe20000400000 */
[----:B------:R-:W-:Y:S01]  /*7120*/  FMUL R7, R32, R7 ;  /* 0x0000000720077220 */ /* 0x000fe20000400000 */
[C---:B------:R-:W-:Y:S01]  /*7130*/  FFMA R36, R35.reuse, R20, R0 ;  /* 0x0000001423247223 */ /* 0x040fe20000000000 */
[----:B------:R-:W-:Y:S01]  /*7140*/  LOP3.LUT R20, R58, 0xffffe000, RZ, 0xc0, !PT ;  /* 0xffffe0003a147812 */ /* 0x000fe200078ec0ff */
[C---:B------:R-:W-:Y:S01]  /*7150*/  FFMA R37, R35.reuse, R21, R2 ;  /* 0x0000001523257223 */ /* 0x040fe20000000002 */
[----:B------:R-:W-:Y:S01]  /*7160*/  LOP3.LUT R21, R48, 0xffffe000, RZ, 0xc0, !PT ;  /* 0xffffe00030157812 */ /* 0x000fe200078ec0ff */
[----:B------:R-:W-:Y:S01]  /*7170*/  FMUL R4, R32, R8 ;  /* 0x0000000820047220 */ /* 0x000fe20000400000 */
[----:B------:R-:W-:Y:S01]  /*7180*/  F2FP.TF32.F32.PACK_B R36, R36 ;  /* 0x00000024ff24723e */ /* 0x000fe200024050ff */
[C---:B------:R-:W-:Y:S01]  /*7190*/  FFMA R38, R35.reuse, R20, R3 ;  /* 0x0000001423267223 */ /* 0x040fe20000000003 */
[----:B------:R-:W-:Y:S01]  /*71a0*/  LOP3.LUT R20, R54, 0xffffe000, RZ, 0xc0, !PT ;  /* 0xffffe00036147812 */ /* 0x000fe200078ec0ff */
[----:B------:R-:W-:Y:S01]  /*71b0*/  FFMA R39, R35, R40, R7 ;  /* 0x0000002823277223 */ /* 0x000fe20000000007 */
[----:B------:R-:W-:Y:S01]  /*71c0*/  LOP3.LUT R40, R55, 0xffffe000, RZ, 0xc0, !PT ;  /* 0xffffe00037287812 */ /* 0x000fe200078ec0ff */
[C---:B------:R-:W-:Y:S01]  /*71d0*/  FMUL R5, R32.reuse, R9 ;  /* 0x0000000920057220 */ /* 0x040fe20000400000 */
[C---:B------:R-:W-:Y:S01]  /*71e0*/  FMUL R6, R32.reuse, R10 ;  /* 0x0000000a20067220 */ /* 0x040fe20000400000 */
[C---:B------:R-:W-:Y:S01]  /*71f0*/  FMUL R11, R32.reuse, R11 ;  /* 0x0000000b200b7220 */ /* 0x040fe20000400000 */
[----:B------:R-:W-:Y:S01]  /*7200*/  F2FP.TF32.F32.PACK_B R37, R37 ;  /* 0x00000025ff25723e */ /* 0x000fe200024050ff */
[C---:B------:R-:W-:Y:S01]  /*7210*/  FFMA R4, R35.reuse, R41, R4 ;  /* 0x0000002923047223 */ /* 0x040fe20000000004 */
[----:B------:R-:W-:Y:S01]  /*7220*/  F2FP.TF32.F32.PACK_B R38, R38 ;  /* 0x00000026ff26723e */ /* 0x000fe200024050ff */
[C---:B------:R-:W-:Y:S01]  /*7230*/  FFMA R5, R35.reuse, R42, R5 ;  /* 0x0000002a23057223 */ /* 0x040fe20000000005 */
[----:B------:R-:W-:Y:S01]  /*7240*/  F2FP.TF32.F32.PACK_B R39, R39 ;  /* 0x00000027ff27723e */ /* 0x000fe200024050ff */
[C---:B------:R-:W-:Y:S01]  /*7250*/  FFMA R6, R35.reuse, R20, R6 ;  /* 0x0000001423067223 */ /* 0x040fe20000000006 */
[----:B------:R-:W-:Y:S01]  /*7260*/  FFMA R7, R35, R40, R11 ;  /* 0x0000002823077223 */ /* 0x000fe2000000000b */
        /* <DEDUP_REMOVED lines=47> */
[----:B------:R-:W-:Y:S02]  /*7560*/  UIADD3 UR8, UP0, UPT, UR52, 0x680, URZ ;  /* 0x0000068034087890 */ /* 0x000fe4000ff1e0ff */
[----:B------:R-:W-:Y:S02]  /*7570*/  UIADD3 UR5, UPT, UPT, UR41, 0x10, URZ ;  /* 0x0000001029057890 */ /* 0x000fe4000fffe0ff */
[----:B------:R-:W-:Y:S02]  /*7580*/  UIADD3 UR4, UPT, UPT, UR48, 0x2200, URZ ;  /* 0x0000220030047890 */ /* 0x000fe4000fffe0ff */
[----:B------:R-:W-:Y:S01]  /*7590*/  UIADD3.X UR9, UPT, UPT, URZ, UR53, URZ, UP0, !UPT ;  /* 0x00000035ff097290 */ /* 0x000fe200087fe4ff */
[----:B------:R-:W-:Y:S01]  /*75a0*/  UMOV UR6, UR42 ;  /* 0x0000002a00067c82 */ /* 0x000fe20008000000 */
[----:B------:R-:W-:Y:S07]  /*75b0*/  UMOV UR7, UR36 ;  /* 0x0000002400077c82 */ /* 0x000fee0008000000 */
[----:B------:R2:W-:Y:S01]  /*75c0*/  UTMASTG.3D [UR4], [UR8] ;  /* 0x00000004080073b5 */ /* 0x0005e20008010000 */
[----:B------:R0:W-:Y:S01]  /*75d0*/  UTMACMDFLUSH ;  /* 0x00000000000079b7 */ /* 0x0001e20000000000 */
[----:B--2---:R-:W-:Y:S04]  /*75e0*/  DEPBAR.LE SB0, 0x1 ;  /* 0x000080400000791a */ /* 0x004fe80000000000 */
.L_x_126:
[----:B------:R-:W-:Y:S05]  /*75f0*/  BSYNC.RECONVERGENT B0 ;  /* 0x0000000000007941 */ /* 0x000fea0003800200 */
.L_x_125:
[----:B------:R-:W-:Y:S01]  /*7600*/  BAR.SYNC.DEFER_BLOCKING 0x1, 0x80 ;  /* 0x0042000000007b1d */ /* 0x000fe20000010000 */
[----:B------:R-:W-:Y:S04]  /*7610*/  UIADD3 UR40, UPT, UPT, UR51, 0x1, URZ ;  /* 0x0000000133287890 */ /* 0x000fe8000fffe0ff */
[----:B------:R-:W-:Y:S04]  /*7620*/  UISETP.NE.AND UP0, UPT, UR40, 0x4, UPT ;  /* 0x000000042800788c */ /* 0x000fe8000bf05270 */
[----:B------:R-:W-:Y:S01]  /*7630*/  USEL UR40, UR40, URZ, UP0 ;  /* 0x000000ff28287287 */ /* 0x000fe20008000000 */
[----:B------:R2:W-:Y:S01]  /*7640*/  @P6 SYNCS.ARRIVE.TRANS64.RED.A1T0 RZ, [R91+URZ], RZ ;  /* 0x000000ff5bff69a7 */ /* 0x0005e200081004ff */
[----:B------:R-:W-:Y:S01]  /*7650*/  BSSY B1, `(.L_x_127) ;  /* 0x0000017000017945 */ /* 0x000fe20003800000 */
[----:B------:R-:W4:Y:S02]  /*7660*/  @P6 SYNCS.PHASECHK.TRANS64.TRYWAIT P0, [R92+URZ+0x40], R93 ;  /* 0x0000405d5c0065a7 */ /* 0x000f2400080011ff */
[----:B----4-:R-:W-:Y:S01]  /*7670*/  @P6 SEL R89, RZ, 0x1, !P0 ;  /* 0x00000001ff596807 */ /* 0x010fe20004000000 */
[----:B--2---:R-:W-:Y:S06]  /*7680*/  @!P6 BRA `(.L_x_128) ;  /* 0x00000000004ce947 */ /* 0x004fec0003800000 */
        /* <DEDUP_REMOVED lines=9> */
[----:B------:R-:W-:Y:S04]  /*7720*/  SHF.L.U32 R5, R77, 0x1f, RZ ;  /* 0x0000001f4d057819 */ /* 0x000fe800000006ff */
[----:B------:R-:W1:Y:S02]  /*7730*/  SYNCS.PHASECHK.TRANS64.TRYWAIT P0, [R92+URZ+0x40], R5 ;  /* 0x000040055c0075a7 */ /* 0x000e6400080011ff */
[----:B-1----:R-:W-:Y:S05]  /*7740*/  @!P0 BRA `(.L_x_131) ;  /* 0x0000002000308947 */ /* 0x002fea0003800000 */
.L_x_130:
[----:B------:R-:W-:Y:S05]  /*7750*/  BSYNC B0 ;  /* 0x0000000000007941 */ /* 0x000fea0003800000 */
.L_x_129:
[----:B------:R-:W-:Y:S02]  /*7760*/  ISETP.NE.AND P0, PT, R90, RZ, PT ;  /* 0x000000ff5a00720c */ /* 0x000fe40003f05270 */
[----:B------:R-:W-:Y:S11]  /*7770*/  IADD3 R43, PT, PT, R43, 0x1, RZ ;  /* 0x000000012b2b7810 */ /* 0x000ff60007ffe0ff */
[----:B------:R2:W4:Y:S04]  /*7780*/  @P0 LDS.128 R56, [R4] ;  /* 0x0000000004380984 */ /* 0x0005280000000c00 */
[----:B------:R2:W1:Y:S04]  /*7790*/  @P0 LDS.128 R52, [R3+0x10] ;  /* 0x0000100003340984 */ /* 0x0004680000000c00 */
[----:B------:R2:W1:Y:S04]  /*77a0*/  @P0 LDS.128 R48, [R2+0x20] ;  /* 0x0000200002300984 */ /* 0x0004680000000c00 */
[----:B------:R2:W1:Y:S02]  /*77b0*/  @P0 LDS.128 R44, [R0+0x30] ;  /* 0x00003000002c0984 */ /* 0x0004640000000c00 */
.L_x_128:
[----:B------:R-:W-:Y:S05]  /*77c0*/  BSYNC B1 ;  /* 0x0000000000017941 */ /* 0x000fea0003800000 */
.L_x_127:
[----:B--2---:R-:W-:Y:S05]  /*77d0*/  VIADD R3, R34, 0x20 ;  /* 0x0000002022037836 */ /* 0x004fea0000000000 */
[----:B------:R-:W-:Y:S04]  /*77e0*/  SHF.R.U32.HI R3, RZ, 0x15, R3 ;  /* 0x00000015ff037819 */ /* 0x000fe80000011603 */
[----:B------:R-:W-:Y:S11]  /*77f0*/  LOP3.LUT P0, RZ, R3, 0x3, R72, 0x48, !PT ;  /* 0x0000000303ff7812 */ /* 0x000ff60007804848 */
[----:B------:R-:W-:Y:S02]  /*7800*/  @!UPT UIADD3 URZ, UPT, UPT, URZ, URZ, URZ ;  /* 0x000000fffffff290 */ /* 0x000fe4000fffe0ff */
[----:B------:R-:W-:Y:S05]  /*7810*/  @!P0 BRA `(.L_x_132) ;  /* 0x0000000000408947 */ /* 0x000fea0003800000 */
[----:B------:R-:W2:Y:S01]  /*7820*/  LDCU.64 UR8, c[0x4][0x70] ;  /* 0x01000e00ff0877ac */ /* 0x000ea20008000a00 */
[----:B------:R-:W-:Y:S01]  /*7830*/  MOV R3, 0x0 ;  /* 0x0000000000037802 */ /* 0x000fe20000000f00 */
[----:B-1----:R-:W-:Y:S02]  /*7840*/  HFMA2 R12, -RZ, RZ, 0, 5.9604644775390625e-08 ;  /* 0x00000001ff0c7431 */ /* 0x002fe400000001ff */
[----:B------:R-:W-:Y:S02]  /*7850*/  IMAD.MOV.U32 R8, RZ, RZ, 0x192 ;  /* 0x00000192ff087424 */ /* 0x000fe400078e00ff */
[----:B------:R-:W-:Y:S01]  /*7860*/  IMAD.MOV.U32 R13, RZ, RZ, RZ ;  /* 0x000000ffff0d7224 */ /* 0x000fe200078e00ff */
[----:B------:R-:W1:Y:S01]  /*7870*/  LDCU.64 UR6, c[0x4][0x78] ;  /* 0x01000f00ff0677ac */ /* 0x000e620008000a00 */
[----:B------:R-:W3:Y:S01]  /*7880*/  LDC.64 R2, c[0x4][R3] ;  /* 0x0100000003027b82 */ /* 0x000ee20000000a00 */
[----:B------:R-:W5:Y:S01]  /*7890*/  LDCU.64 UR4, c[0x4][0x10] ;  /* 0x01000200ff0477ac */ /* 0x000f620008000a00 */
[----:B--2---:R-:W-:Y:S01]  /*78a0*/  MOV R5, UR9 ;  /* 0x0000000900057c02 */ /* 0x004fe20008000f00 */
[----:B------:R-:W-:Y:S01]  /*78b0*/  IMAD.U32 R4, RZ, RZ, UR8 ;  /* 0x00000008ff047e24 */ /* 0x000fe2000f8e00ff */
[----:B-1----:R-:W-:Y:S01]  /*78c0*/  MOV R7, UR7 ;  /* 0x0000000700077c02 */ /* 0x002fe20008000f00 */
[----:B------:R-:W-:Y:S01]  /*78d0*/  IMAD.U32 R6, RZ, RZ, UR6 ;  /* 0x00000006ff067e24 */ /* 0x000fe2000f8e00ff */
[----:B-----5:R-:W-:Y:S01]  /*78e0*/  MOV R11, UR5 ;  /* 0x00000005000b7c02 */ /* 0x020fe20008000f00 */
[----:B------:R-:W-:Y:S02]  /*78f0*/  IMAD.U32 R10, RZ, RZ, UR4 ;  /* 0x00000004ff0a7e24 */ /* 0x000fe4000f8e00ff */
[----:B------:R-:W-:Y:S07]  /*7900*/  LEPC R20, `(.L_x_132) ;  /* 0x000000001014794e */ /* 0x000fee0000000000 */
[----:B---34-:R-:W-:Y:S05]  /*7910*/  CALL.ABS.NOINC R2 ;  /* 0x0000000002007343 */ /* 0x018fea0003c00000 */
.L_x_132:
[----:B----4-:R-:W-:Y:S01]  /*7920*/  LOP3.LUT R20, R56, 0xffffe000, RZ, 0xc0, !PT ;  /* 0xffffe00038147812 */ /* 0x010fe200078ec0ff */
[----:B------:R-:W-:Y:S05]  /*7930*/  WARPSYNC.ALL ;  /* 0x0000000000007948 */ /* 0x000fea0003800000 */
[----:B------:R-:W-:Y:S01]  /*7940*/  R2UR UR4, R34 ;  /* 0x00000000220472ca */ /* 0x000fe200000e0000 */
[----:B-1----:R-:W-:Y:S01]  /*7950*/  IMAD.U32 R92, RZ, RZ, UR40 ;  /* 0x00000028ff5c7e24 */ /* 0x002fe2000f8e00ff */
        /* <DEDUP_REMOVED lines=8> */
[----:B------:R-:W1:Y:S10]  /*79e0*/  LDTM.x16 R4, tmem[UR4+0x20] ;  /* 0x00002004000479ee */ /* 0x000e740008240000 */
[----:B------:R-:W-:Y:S02]  /*79f0*/  @P6 LEA R92, R92, UR48, 0x3 ;  /* 0x000000305c5c6c11 */ /* 0x000fe4000f8e18ff */
[----:B------:R-:W-:Y:S03]  /*7a00*/  @P6 SHF.L.U32 R93, R77, 0x1f, RZ ;  /* 0x0000001f4d5d6819 */ /* 0x000fe600000006ff */
[----:B------:R-:W-:Y:S05]  /*7a10*/  @P6 VIADD R92, R92, 0x60 ;  /* 0x000000605c5c6836 */ /* 0x000fea0000000000 */
[----:B------:R-:W-:Y:S02]  /*7a20*/  @P6 PRMT R91, R91, 0x654, R92 ;  /* 0x000006545b5b6816 */ /* 0x000fe4000000005c */
[----:B------:R-:W-:Y:S01]  /*7a30*/  LEA R92, R43, UR48, 0x3 ;  /* 0x000000302b5c7c11 */ /* 0x000fe2000f8e18ff */
[C---:B-1----:R-:W-:Y:S01]  /*7a40*/  FMUL R0, R32.reuse, R4 ;  /* 0x0000000420007220 */ /* 0x042fe20000400000 */
        /* <DEDUP_REMOVED lines=79> */
.L_x_134:
[----:B------:R-:W-:Y:S05]  /*7f40*/  BSYNC.RECONVERGENT B0 ;  /* 0x0000000000007941 */ /* 0x000fea0003800200 */
.L_x_133:
        /* <DEDUP_REMOVED lines=13> */
[C---:B------:R-:W-:Y:S01]  /*8020*/  @P1 IMAD R3, R43.reuse, 0x2000, R80 ;  /* 0x000020002b031824 */ /* 0x040fe200078e0250 */
[C---:B------:R-:W-:Y:S01]  /*8030*/  @P1 LEA R0, R43.reuse, R78, 0xd ;  /* 0x0000004e2b001211 */ /* 0x040fe200078e68ff */
[C---:B------:R-:W-:Y:S02]  /*8040*/  @P1 IMAD R2, R43.reuse, 0x2000, R79 ;  /* 0x000020002b021824 */ /* 0x040fe400078e024f */
[----:B------:R-:W-:Y:S01]  /*8050*/  @P1 IMAD R43, R43, 0x2000, R86 ;  /* 0x000020002b2b1824 */ /* 0x000fe200078e0256 */
[----:B------:R-:W-:Y:S06]  /*8060*/  @P0 BRA `(.L_x_138) ;  /* 0x00000000000c0947 */ /* 0x000fec0003800000 */
[----:B-1----:R-:W-:Y:S04]  /*8070*/  SHF.L.U32 R5, R77, 0x1f, RZ ;  /* 0x0000001f4d057819 */ /* 0x002fe800000006ff */
[----:B------:R-:W1:Y:S02]  /*8080*/  SYNCS.PHASECHK.TRANS64.TRYWAIT P0, [R92+URZ+0x40], R5 ;  /* 0x000040055c0075a7 */ /* 0x000e6400080011ff */
[----:B-1----:R-:W-:Y:S05]  /*8090*/  @!P0 BRA `(.L_x_139) ;  /* 0x0000001400f08947 */ /* 0x002fea0003800000 */
.L_x_138:
[----:B------:R-:W-:Y:S05]  /*80a0*/  BSYNC B0 ;  /* 0x0000000000007941 */ /* 0x000fea0003800000 */
.L_x_137:
[----:B------:R-:W-:Y:S11]  /*80b0*/  ISETP.NE.AND P0, PT, R90, RZ, PT ;  /* 0x000000ff5a00720c */ /* 0x000ff60003f05270 */
[----:B------:R-:W-:Y:S02]  /*80c0*/  @!UPT UIADD3 URZ, UPT, UPT, URZ, URZ, URZ ;  /* 0x000000fffffff290 */ /* 0x000fe4000fffe0ff */
[----:B------:R2:W4:Y:S04]  /*80d0*/  @P0 LDS.128 R56, [R3] ;  /* 0x0000000003380984 */ /* 0x0005280000000c00 */
[----:B------:R2:W1:Y:S04]  /*80e0*/  @P0 LDS.128 R52, [R2+0x10] ;  /* 0x0000100002340984 */ /* 0x0004680000000c00 */
[----:B------:R2:W1:Y:S04]  /*80f0*/  @P0 LDS.128 R48, [R0+0x20] ;  /* 0x0000200000300984 */ /* 0x0004680000000c00 */
[----:B------:R2:W1:Y:S02]  /*8100*/  @P0 LDS.128 R44, [R43+0x30] ;  /* 0x000030002b2c0984 */ /* 0x0004640000000c00 */
.L_x_136:
[----:B------:R-:W-:Y:S05]  /*8110*/  BSYNC B1 ;  /* 0x0000000000017941 */ /* 0x000fea0003800000 */
.L_x_135:
        /* <DEDUP_REMOVED lines=21> */
.L_x_140:
[----:B------:R-:W-:Y:S01]  /*8270*/  ISETP.NE.AND P0, PT, R82, RZ, PT ;  /* 0x000000ff5200720c */ /* 0x000fe20003f05270 */
[----:B------:R-:W-:Y:S05]  /*8280*/  WARPSYNC.ALL ;  /* 0x0000000000007948 */ /* 0x000fea0003800000 */
[----:B------:R-:W-:Y:S01]  /*8290*/  R2UR UR4, R34 ;  /* 0x00000000220472ca */ /* 0x000fe200000e0000 */
[----:B------:R-:W-:Y:S01]  /*82a0*/  VIADD R88, R88, 0xd0 ;  /* 0x000000d058587836 */ /* 0x000fe20000000000 */
[----:B----4-:R-:W-:Y:S01]  /*82b0*/  LOP3.LUT R0, R56, 0xffffe000, RZ, 0xc0, !PT ;  /* 0xffffe00038007812 */ /* 0x010fe200078ec0ff */
[----:B------:R-:W-:Y:S01]  /*82c0*/  BSSY.RECONVERGENT B0, `(.L_x_141) ;  /* 0x0000059000007945 */ /* 0x000fe20003800200 */
[----:B------:R-:W-:Y:S02]  /*82d0*/  LOP3.LUT R2, R57, 0xffffe000, RZ, 0xc0, !PT ;  /* 0xffffe00039027812 */ /* 0x000fe400078ec0ff */
[----:B------:R-:W-:Y:S02]  /*82e0*/  LOP3.LUT R3, R58, 0xffffe000, RZ, 0xc0, !PT ;  /* 0xffffe0003a037812 */ /* 0x000fe400078ec0ff */
[----:B------:R-:W-:Y:S02]  /*82f0*/  LOP3.LUT R20, R59, 0xffffe000, RZ, 0xc0, !PT ;  /* 0xffffe0003b147812 */ /* 0x000fe400078ec0ff */
[----:B-1----:R-:W-:Y:S02]  /*8300*/  LOP3.LUT R21, R52, 0xffffe000, RZ, 0xc0, !PT ;  /* 0xffffe00034157812 */ /* 0x002fe400078ec0ff */
[----:B------:R-:W-:Y:S01]  /*8310*/  LOP3.LUT R36, R53, 0xffffe000, RZ, 0xc0, !PT ;  /* 0xffffe00035247812 */ /* 0x000fe200078ec0ff */
[----:B------:R-:W1:Y:S01]  /*8320*/  LDTM.x16 R4, tmem[UR4+0x30] ;  /* 0x00003004000479ee */ /* 0x000e620008240000 */
[----:B------:R-:W-:Y:S01]  /*8330*/  LOP3.LUT R37, R54, 0xffffe000, RZ, 0xc0, !PT ;  /* 0xffffe00036257812 */ /* 0x000fe200078ec0ff */
[----:B------:R-:W-:Y:S01]  /*8340*/  NOP ;  /* 0x0000000000007918 */ /* 0x000fe20000000000 */
[----:B------:R-:W-:Y:S02]  /*8350*/  LOP3.LUT R38, R55, 0xffffe000, RZ, 0xc0, !PT ;  /* 0xffffe00037267812 */ /* 0x000fe400078ec0ff */
[----:B------:R-:W-:Y:S02]  /*8360*/  LOP3.LUT R88, R88, 0xfefffff8, RZ, 0xc0, !PT ;  /* 0xfefffff858587812 */ /* 0x000fe400078ec0ff */
[----:B------:R-:W-:Y:S02]  /*8370*/  LOP3.LUT R39, R48, 0xffffe000, RZ, 0xc0, !PT ;  /* 0xffffe00030277812 */ /* 0x000fe400078ec0ff */
[----:B------:R-:W-:Y:S01]  /*8380*/  LOP3.LUT R40, R49, 0xffffe000, RZ, 0xc0, !PT ;  /* 0xffffe00031287812 */ /* 0x000fe200078ec0ff */
[----:B-1----:R1:W-:Y:S01]  /*8390*/  SYNCS.ARRIVE.TRANS64.RED.A1T0 RZ, [R88+URZ], RZ ;  /* 0x000000ff58ff79a7 */ /* 0x0023e200081004ff */
[----:B------:R-:W-:Y:S02]  /*83a0*/  LOP3.LUT R41, R50, 0xffffe000, RZ, 0xc0, !PT ;  /* 0xffffe00032297812 */ /* 0x000fe400078ec0ff */
[----:B------:R-:W-:Y:S02]  /*83b0*/  LOP3.LUT R42, R51, 0xffffe000, RZ, 0xc0, !PT ;  /* 0xffffe000332a7812 */ /* 0x000fe400078ec0ff */
[----:B------:R-:W-:Y:S02]  /*83c0*/  LOP3.LUT R43, R44, 0xffffe000, RZ, 0xc0, !PT ;  /* 0xffffe0002c2b7812 */ /* 0x000fe400078ec0ff */
[----:B------:R-:W-:Y:S02]  /*83d0*/  LOP3.LUT R44, R45, 0xffffe000, RZ, 0xc0, !PT ;  /* 0xffffe0002d2c7812 */ /* 0x000fe400078ec0ff */
[----:B------:R-:W-:Y:S02]  /*83e0*/  LOP3.LUT R45, R46, 0xffffe000, RZ, 0xc0, !PT ;  /* 0xffffe0002e2d7812 */ /* 0x000fe400078ec0ff */
[----:B------:R-:W-:Y:S01]  /*83f0*/  LOP3.LUT R46, R47, 0xffffe000, RZ, 0xc0, !PT ;  /* 0xffffe0002f2e7812 */ /* 0x000fe200078ec0ff */
[C---:B------:R-:W-:Y:S01]  /*8400*/  FMUL R4, R32.reuse, R4 ;  /* 0x0000000420047220 */ /* 0x040fe20000400000 */
[C---:B------:R-:W-:Y:S01]  /*8410*/  FMUL R5, R32.reuse, R5 ;  /* 0x0000000520057220 */ /* 0x040fe20000400000 */
[C---:B------:R-:W-:Y:S01]  /*8420*/  FMUL R6, R32.reuse, R6 ;  /* 0x0000000620067220 */ /* 0x040fe20000400000 */
[C---:B------:R-:W-:Y:S01]  /*8430*/  FMUL R7, R32.reuse, R7 ;  /* 0x0000000720077220 */ /* 0x040fe20000400000 */
[C---:B------:R-:W-:Y:S01]  /*8440*/  FFMA R4, R35.reuse, R0, R4 ;  /* 0x0000000023047223 */ /* 0x040fe20000000004 */
[C---:B------:R-:W-:Y:S01]  /*8450*/  FFMA R5, R35.reuse, R2, R5 ;  /* 0x0000000223057223 */ /* 0x040fe20000000005 */
[C---:B------:R-:W-:Y:S01]  /*8460*/  FFMA R6, R35.reuse, R3, R6 ;  /* 0x0000000323067223 */ /* 0x040fe20000000006 */
[C---:B------:R-:W-:Y:S01]  /*8470*/  FFMA R7, R35.reuse, R20, R7 ;  /* 0x0000001423077223 */ /* 0x040fe20000000007 */
[C---:B------:R-:W-:Y:S01]  /*8480*/  FMUL R8, R32.reuse, R8 ;  /* 0x0000000820087220 */ /* 0x040fe20000400000 */
        /* <DEDUP_REMOVED lines=9> */
[----:B------:R-:W-:Y:S01]  /*8520*/  F2FP.TF32.F32.PACK_B R7, R7 ;  /* 0x00000007ff07723e */ /* 0x000fe200024050ff */
[C---:B------:R-:W-:Y:S01]  /*8530*/  FFMA R11, R35.reuse, R38, R11 ;  /* 0x00000026230b7223 */ /* 0x040fe2000000000b */
[C---:B------:R-:W-:Y:S01]  /*8540*/  FMUL R12, R32.reuse, R12 ;  /* 0x0000000c200c7220 */ /* 0x040fe20000400000 */
[----:B------:R-:W-:Y:S01]  /*8550*/  F2FP.TF32.F32.PACK_B R8, R8 ;  /* 0x00000008ff08723e */ /* 0x000fe200024050ff */
[C---:B------:R-:W-:Y:S01]  /*8560*/  FMUL R13, R32.reuse, R13 ;  /* 0x0000000d200d7220 */ /* 0x040fe20000400000 */
[----:B------:R1:W-:Y:S01]  /*8570*/  STS.128 [R80+0x6000], R4 ;  /* 0x0060000450007388 */ /* 0x0003e20000000c00 */
        /* <DEDUP_REMOVED lines=8> */
[C---:B------:R-:W-:Y:S01]  /*8600*/  FFMA R15, R35.reuse, R42, R15 ;  /* 0x0000002a230f7223 */ /* 0x040fe2000000000f */
[C---:B------:R-:W-:Y:S01]  /*8610*/  FMUL R16, R32.reuse, R16 ;  /* 0x0000001020107220 */ /* 0x040fe20000400000 */
[----:B------:R-:W-:Y:S01]  /*8620*/  F2FP.TF32.F32.PACK_B R12, R12 ;  /* 0x0000000cff0c723e */ /* 0x000fe200024050ff */
[----:B------:R1:W-:Y:S01]  /*8630*/  STS.128 [R79+0x6010], R8 ;  /* 0x006010084f007388 */ /* 0x0003e20000000c00 */
[C---:B------:R-:W-:Y:S01]  /*8640*/  FMUL R17, R32.reuse, R17 ;  /* 0x0000001120117220 */ /* 0x040fe20000400000 */
[C---:B------:R-:W-:Y:S01]  /*8650*/  FMUL R18, R32.reuse, R18 ;  /* 0x0000001220127220 */ /* 0x040fe20000400000 */
[----:B------:R-:W-:Y:S01]  /*8660*/  FMUL R19, R32, R19 ;  /* 0x0000001320137220 */ /* 0x000fe20000400000 */
[----:B------:R-:W-:Y:S01]  /*8670*/  F2FP.TF32.F32.PACK_B R13, R13 ;  /* 0x0000000dff0d723e */ /* 0x000fe200024050ff */
[C---:B------:R-:W-:Y:S01]  /*8680*/  FFMA R16, R35.reuse, R43, R16 ;  /* 0x0000002b23107223 */ /* 0x040fe20000000010 */
[----:B------:R-:W-:Y:S01]  /*8690*/  F2FP.TF32.F32.PACK_B R14, R14 ;  /* 0x0000000eff0e723e */ /* 0x000fe200024050ff */
[C---:B------:R-:W-:Y:S01]  /*86a0*/  FFMA R17, R35.reuse, R44, R17 ;  /* 0x0000002c23117223 */ /* 0x040fe20000000011 */
[----:B------:R-:W-:Y:S01]  /*86b0*/  F2FP.TF32.F32.PACK_B R15, R15 ;  /* 0x0000000fff0f723e */ /* 0x000fe200024050ff */
[C---:B------:R-:W-:Y:S01]  /*86c0*/  FFMA R18, R35.reuse, R45, R18 ;  /* 0x0000002d23127223 */ /* 0x040fe20000000012 */
[----:B------:R-:W-:Y:S01]  /*86d0*/  FFMA R19, R35, R46, R19 ;  /* 0x0000002e23137223 */ /* 0x000fe20000000013 */
[----:B------:R-:W-:Y:S02]  /*86e0*/  F2FP.TF32.F32.PACK_B R16, R16 ;  /* 0x00000010ff10723e */ /* 0x000fe400024050ff */
[----:B------:R1:W-:Y:S01]  /*86f0*/  STS.128 [R78+0x6020], R12 ;  /* 0x0060200c4e007388 */ /* 0x0003e20000000c00 */
[----:B------:R-:W-:Y:S02]  /*8700*/  F2FP.TF32.F32.PACK_B R17, R17 ;  /* 0x00000011ff11723e */ /* 0x000fe400024050ff */
        /* <DEDUP_REMOVED lines=20> */
.L_x_142:
[----:B------:R-:W-:Y:S05]  /*8850*/  BSYNC.RECONVERGENT B0 ;  /* 0x0000000000007941 */ /* 0x000fea0003800200 */
.L_x_141:
[----:B------:R-:W-:Y:S01]  /*8860*/  BAR.SYNC.DEFER_BLOCKING 0x1, 0x80 ;  /* 0x0042000000007b1d */ /* 0x000fe20000010000 */
[----:B------:R-:W-:Y:S01]  /*8870*/  UISETP.NE.AND UP0, UPT, UR49, -0x4, UPT ;  /* 0xfffffffc3100788c */ /* 0x000fe2000bf05270 */
[----:B------:R-:W-:Y:S08]  /*8880*/  IADD3 R0, PT, PT, R30, 0x1, RZ ;  /* 0x000000011e007810 */ /* 0x000ff00007ffe0ff */
[----:B------:R-:W-:Y:S05]  /*8890*/  BRA.U !UP0, `(.L_x_143) ;  /* 0x0000000108287547 */ /* 0x000fea000b800000 */
[----:B------:R-:W-:Y:S01]  /*88a0*/  ISETP.NE.AND P0, PT, R87, RZ, PT ;  /* 0x000000ff5700720c */ /* 0x000fe20003f05270 */
[----:B------:R-:W-:Y:S01]  /*88b0*/  IMAD.U32 R3, RZ, RZ, UR51 ;  /* 0x00000033ff037e24 */ /* 0x000fe2000f8e00ff */
[----:B------:R-:W-:Y:S01]  /*88c0*/  UIADD3 UR51, UPT, UPT, UR51, 0x1, URZ ;  /* 0x0000000133337890 */ /* 0x000fe2000fffe0ff */
[----:B------:R-:W-:Y:S03]  /*88d0*/  IMAD.U32 R2, RZ, RZ, UR37 ;  /* 0x00000025ff027e24 */ /* 0x000fe6000f8e00ff */
[----:B------:R-:W-:Y:S04]  /*88e0*/  UISETP.NE.AND UP0, UPT, UR51, 0x4, UPT ;  /* 0x000000043300788c */ /* 0x000fe8000bf05270 */
[----:B------:R-:W-:Y:S03]  /*88f0*/  USEL UR51, UR51, URZ, UP0 ;  /* 0x000000ff33337287 */ /* 0x000fe60008000000 */
[----:B------:R-:W-:Y:S05]  /*8900*/  @P0 LEA R3, R3, UR48, 0x3 ;  /* 0x0000003003030c11 */ /* 0x000fea000f8e18ff */
[----:B------:R-:W-:Y:S05]  /*8910*/  @P0 VIADD R3, R3, 0x60 ;  /* 0x0000006003030836 */ /* 0x000fea0000000000 */
[----:B------:R-:W-:Y:S04]  /*8920*/  @P0 PRMT R2, R2, 0x654, R3 ;  /* 0x0000065402020816 */ /* 0x000fe80000000003 */
[----:B------:R2:W-:Y:S03]  /*8930*/  @P0 SYNCS.ARRIVE.TRANS64.RED.A1T0 RZ, [R2+URZ], RZ ;  /* 0x000000ff02ff09a7 */ /* 0x0005e600081004ff */
.L_x_143:
[----:B------:R-:W-:Y:S01]  /*8940*/  ISETP.NE.AND P2, PT, R83, RZ, PT ;  /* 0x000000ff5300720c */ /* 0x000fe20003f45270 */
[----:B------:R-:W-:Y:S01]  /*8950*/  UIADD3 UR49, UPT, UPT, UR49, 0x4, URZ ;  /* 0x0000000431317890 */ /* 0x000fe2000fffe0ff */
[----:B------:R-:W-:Y:S01]  /*8960*/  ISETP.NE.AND P0, PT, R85, 0x2, PT ;  /* 0x000000025500780c */ /* 0x000fe20003f05270 */
[----:B------:R-:W-:Y:S01]  /*8970*/  IMAD.IADD R20, R29, 0x1, R66 ;  /* 0x000000011d147824 */ /* 0x000fe200078e0242 */
[----:B------:R-:W-:Y:S01]  /*8980*/  ISETP.NE.AND P1, PT, R0, 0x4, PT ;  /* 0x000000040000780c */ /* 0x000fe20003f25270 */
[----:B------:R-:W-:Y:S01]  /*8990*/  IMAD.IADD R21, R31, 0x1, R68 ;  /* 0x000000011f157824 */ /* 0x000fe200078e0244 */
[----:B--2---:R-:W-:Y:S02]  /*89a0*/  SEL R2, RZ, 0x1, P0 ;  /* 0x00000001ff027807 */ /* 0x004fe40000000000 */
[----:B------:R-:W-:Y:S02]  /*89b0*/  SEL R3, RZ, 0x1, P1 ;  /* 0x00000001ff037807 */ /* 0x000fe40000800000 */
[----:B------:R-:W-:Y:S02]  /*89c0*/  LOP3.LUT R75, R75, R2, RZ, 0x3c, !PT ;  /* 0x000000024b4b7212 */ /* 0x000fe400078e3cff */
[----:B------:R-:W-:Y:S02]  /*89d0*/  LOP3.LUT R76, R76, R3, RZ, 0x3c, !PT ;  /* 0x000000034c4c7212 */ /* 0x000fe400078e3cff */
[----:B------:R-:W-:Y:S02]  /*89e0*/  @P2 R2UR UR36, R74 ;  /* 0x000000004a2422ca */ /* 0x000fe400000e0000 */
[----:B------:R-:W-:Y:S02]  /*89f0*/  SEL R85, R85, RZ, P0 ;  /* 0x000000ff55557207 */ /* 0x000fe40000000000 */
[----:B------:R-:W-:Y:S01]  /*8a00*/  SEL R30, R0, RZ, P1 ;  /* 0x000000ff001e7207 */ /* 0x000fe20000800000 */
[----:B------:R-:W-:Y:S10]  /*8a10*/  @P2 BRA `(.L_x_144) ;  /* 0xffffffcc00542947 */ /* 0x000ff4000383ffff */
[----:B------:R-:W-:-:S09]  /*8a20*/  UISETP.NE.AND UP0, UPT, UR50, URZ, UPT ;  /* 0x000000ff3200728c */ /* 0x000fd2000bf05270 */
[----:B------:R-:W-:Y:S05]  /*8a30*/  BRA.U !UP0, `(.L_x_145) ;  /* 0x0000000108487547 */ /* 0x000fea000b800000 */
[----:B------:R-:W2:Y:S02]  /*8a40*/  LDCU.64 UR4, c[0x0][0x890] ;  /* 0x00011200ff0477ac */ /* 0x000ea40008000a00 */
[----:B--2---:R-:W-:-:S04]  /*8a50*/  UISETP.NE.U32.AND UP0, UPT, UR4, URZ, UPT ;  /* 0x000000ff0400728c */ /* 0x004fc8000bf05070 */
[----:B------:R-:W-:-:S09]  /*8a60*/  UISETP.NE.AND.EX UP0, UPT, UR5, URZ, UPT, UP0 ;  /* 0x000000ff0500728c */ /* 0x000fd2000bf05300 */
[----:B------:R-:W-:Y:S05]  /*8a70*/  BRA.U UP0, `(.L_x_146) ;  /* 0x00000001000c7547 */ /* 0x000fea000b800000 */
[----:B------:R-:W-:-:S13]  /*8a80*/  FSETP.NEU.AND P0, PT, R35, RZ, PT ;  /* 0x000000ff2300720b */ /* 0x000fda0003f0d000 */
[----:B------:R-:W-:Y:S05]  /*8a90*/  @!P0 EXIT ;  /* 0x000000000000894d */ /* 0x000fea0003800000 */
[----:B------:R-:W-:Y:S05]  /*8aa0*/  BRA `(.L_x_145) ;  /* 0x00000000002c7947 */ /* 0x000fea0003800000 */
.L_x_146:
[----:B------:R-:W-:Y:S01]  /*8ab0*/  ISETP.NE.AND P0, PT, R84, RZ, PT ;  /* 0x000000ff5400720c */ /* 0x000fe20003f05270 */
[----:B------:R-:W-:-:S12]  /*8ac0*/  BSSY.RECONVERGENT B0, `(.L_x_145) ;  /* 0x0000009000007945 */ /* 0x000fd80003800200 */
[----:B------:R-:W-:Y:S05]  /*8ad0*/  @P0 BRA `(.L_x_147) ;  /* 0x0000000000140947 */ /* 0x000fea0003800000 */
[----:B------:R-:W2:Y:S02]  /*8ae0*/  LDCU.64 UR4, c[0x0][0x888] ;  /* 0x00011100ff0477ac */ /* 0x000ea40008000a00 */
[----:B--2---:R-:W-:-:S04]  /*8af0*/  ISETP.NE.U32.AND P0, PT, RZ, UR4, PT ;  /* 0x00000004ff007c0c */ /* 0x004fc8000bf05070 */
[----:B------:R-:W-:-:S13]  /*8b00*/  ISETP.NE.AND.EX P0, PT, RZ, UR5, PT, P0 ;  /* 0x00000005ff007c0c */ /* 0x000fda000bf05300 */
[----:B------:R-:W-:Y:S05]  /*8b10*/  @!P0 EXIT ;  /* 0x000000000000894d */ /* 0x000fea0003800000 */
[----:B------:R-:W-:Y:S05]  /*8b20*/  BRA `(.L_x_148) ;  /* 0x0000000000087947 */ /* 0x000fea0003800000 */
.L_x_147:
[----:B------:R-:W-:-:S13]  /*8b30*/  FSETP.NEU.AND P0, PT, R35, RZ, PT ;  /* 0x000000ff2300720b */ /* 0x000fda0003f0d000 */
[----:B------:R-:W-:Y:S05]  /*8b40*/  @!P0 EXIT ;  /* 0x000000000000894d */ /* 0x000fea0003800000 */
.L_x_148:
[----:B------:R-:W-:Y:S05]  /*8b50*/  BSYNC.RECONVERGENT B0 ;  /* 0x0000000000007941 */ /* 0x000fea0003800200 */
.L_x_145:
[----:B------:R-:W-:Y:S01]  /*8b60*/  ULEA UR4, UR51, UR48, 0x3 ;  /* 0x0000003033047291 */ /* 0x000fe2000f8e18ff */
[----:B------:R-:W-:-:S04]  /*8b70*/  DEPBAR.LE SB0, 0x0 ;  /* 0x000080000000791a */ /* 0x000fc80000000000 */
[----:B------:R-:W-:-:S04]  /*8b80*/  UIADD3 UR4, UPT, UPT, UR4, 0x60, URZ ;  /* 0x0000006004047890 */ /* 0x000fc8000fffe0ff */
[----:B------:R-:W-:-:S09]  /*8b90*/  UPRMT UR4, UR37, 0x654, UR4 ;  /* 0x0000065425047896 */ /* 0x000fd20008000004 */
[----:B------:R-:W-:Y:S01]  /*8ba0*/  SYNCS.ARRIVE.TRANS64.RED.A1T0 RZ, [UR4], RZ ;  /* 0x000000ffffff79a7 */ /* 0x000fe20008100404 */
[----:B------:R-:W-:Y:S05]  /*8bb0*/  EXIT ;  /* 0x000000000000794d */ /* 0x000fea0003800000 */
.L_x_24:
[----:B--2---:R2:W4:Y:S02]  /*8bc0*/  SYNCS.PHASECHK.TRANS64.TRYWAIT P0, [R3+URZ+0x100], R2 ;  /* 0x00010002030075a7 */ /* 0x00452400080011ff */
[----:B----4-:R-:W-:Y:S05]  /*8bd0*/  @!P0 NANOSLEEP.SYNCS 0x989680 ;  /* 0x009896800000895d */ /* 0x010fea0003900000 */
[----:B------:R-:W4:Y:S02]  /*8be0*/  @!P0 SYNCS.PHASECHK.TRANS64 P0, [R3+URZ+0x100], R2 ;  /* 0x00010002030085a7 */ /* 0x000f2400080010ff */
[----:B----4-:R-:W-:Y:S05]  /*8bf0*/  @!P0 BRA `(.L_x_24) ;  /* 0xfffffffc00f08947 */ /* 0x010fea000383ffff */
[----:B------:R-:W-:Y:S05]  /*8c00*/  BRA `(.L_x_149) ;  /* 0xffffff8c00047947 */ /* 0x000fea000383ffff */
.L_x_27:
[----:B-1----:R-:W-:-:S07]  /*8c10*/  MOV R2, UR33 ;  /* 0x0000002100027c02 */ /* 0x002fce0008000f00 */
.L_x_150:
[----:B-1----:R1:W2:Y:S02]  /*8c20*/  SYNCS.PHASECHK.TRANS64.TRYWAIT P0, [R2+URZ+0x20], R5 ;  /* 0x00002005020075a7 */ /* 0x0022a400080011ff */
[----:B--2---:R-:W-:Y:S05]  /*8c30*/  @!P0 NANOSLEEP.SYNCS 0x989680 ;  /* 0x009896800000895d */ /* 0x004fea0003900000 */
[----:B------:R-:W2:Y:S02]  /*8c40*/  @!P0 SYNCS.PHASECHK.TRANS64 P0, [R2+URZ+0x20], R5 ;  /* 0x00002005020085a7 */ /* 0x000ea400080010ff */
[----:B--2---:R-:W-:Y:S05]  /*8c50*/  @!P0 BRA `(.L_x_150) ;  /* 0xfffffffc00f08947 */ /* 0x004fea000383ffff */
[----:B------:R-:W-:Y:S05]  /*8c60*/  BRA `(.L_x_26) ;  /* 0xffffff8c006c7947 */ /* 0x000fea000383ffff */
.L_x_34:
[----:B-1----:R-:W-:-:S07]  /*8c70*/  MOV R2, UR33 ;  /* 0x0000002100027c02 */ /* 0x002fce0008000f00 */
.L_x_151:
[----:B-1----:R1:W2:Y:S02]  /*8c80*/  SYNCS.PHASECHK.TRANS64.TRYWAIT P0, [R2+URZ+0x20], R5 ;  /* 0x00002005020075a7 */ /* 0x0022a400080011ff */
[----:B--2---:R-:W-:Y:S05]  /*8c90*/  @!P0 NANOSLEEP.SYNCS 0x989680 ;  /* 0x009896800000895d */ /* 0x004fea0003900000 */
[----:B------:R-:W2:Y:S02]  /*8ca0*/  @!P0 SYNCS.PHASECHK.TRANS64 P0, [R2+URZ+0x20], R5 ;  /* 0x00002005020085a7 */ /* 0x000ea400080010ff */
[----:B--2---:R-:W-:Y:S05]  /*8cb0*/  @!P0 BRA `(.L_x_151) ;  /* 0xfffffffc00f08947 */ /* 0x004fea000383ffff */
[----:B------:R-:W-:Y:S05]  /*8cc0*/  BRA `(.L_x_33) ;  /* 0xffffff9000587947 */ /* 0x000fea000383ffff */
.L_x_39:
[----:B-1----:R1:W2:Y:S02]  /*8cd0*/  SYNCS.PHASECHK.TRANS64.TRYWAIT P0, [R2+URZ+0x90], R3 ;  /* 0x00009003020075a7 */ /* 0x0022a400080011ff */
[----:B--2---:R-:W-:Y:S05]  /*8ce0*/  @!P0 NANOSLEEP.SYNCS 0x989680 ;  /* 0x009896800000895d */ /* 0x004fea0003900000 */
[----:B------:R-:W2:Y:S02]  /*8cf0*/  @!P0 SYNCS.PHASECHK.TRANS64 P0, [R2+URZ+0x90], R3 ;  /* 0x00009003020085a7 */ /* 0x000ea400080010ff */
[----:B--2---:R-:W-:Y:S05]  /*8d00*/  @!P0 BRA `(.L_x_39) ;  /* 0xfffffffc00f08947 */ /* 0x004fea000383ffff */
[----:B------:R-:W-:Y:S05]  /*8d10*/  BRA `(.L_x_152) ;  /* 0xffffff9400247947 */ /* 0x000fea000383ffff */
.L_x_43:
[----:B---3--:R-:W-:-:S07]  /*8d20*/  MOV R0, UR5 ;  /* 0x0000000500007c02 */ /* 0x008fce0008000f00 */
.L_x_153:
[----:B-1----:R1:W2:Y:S02]  /*8d30*/  SYNCS.PHASECHK.TRANS64.TRYWAIT P0, [R0+URZ], R3 ;  /* 0x00000003000075a7 */ /* 0x0022a400080011ff */
[----:B--2---:R-:W-:Y:S05]  /*8d40*/  @!P0 NANOSLEEP.SYNCS 0x989680 ;  /* 0x009896800000895d */ /* 0x004fea0003900000 */
[----:B------:R-:W2:Y:S02]  /*8d50*/  @!P0 SYNCS.PHASECHK.TRANS64 P0, [R0+URZ], R3 ;  /* 0x00000003000085a7 */ /* 0x000ea400080010ff */
[----:B--2---:R-:W-:Y:S05]  /*8d60*/  @!P0 BRA `(.L_x_153) ;  /* 0xfffffffc00f08947 */ /* 0x004fea000383ffff */
[----:B------:R-:W-:Y:S05]  /*8d70*/  BRA `(.L_x_154) ;  /* 0xffffff9800947947 */ /* 0x000fea000383ffff */
.L_x_44:
[----:B---3--:R-:W-:-:S07]  /*8d80*/  MOV R0, UR5 ;  /* 0x0000000500007c02 */ /* 0x008fce0008000f00 */
.L_x_155:
[----:B-1----:R1:W2:Y:S02]  /*8d90*/  SYNCS.PHASECHK.TRANS64.TRYWAIT P0, [R0+URZ], R3 ;  /* 0x00000003000075a7 */ /* 0x0022a400080011ff */
[----:B--2---:R-:W-:Y:S05]  /*8da0*/  @!P0 NANOSLEEP.SYNCS 0x989680 ;  /* 0x009896800000895d */ /* 0x004fea0003900000 */
[----:B------:R-:W2:Y:S02]  /*8db0*/  @!P0 SYNCS.PHASECHK.TRANS64 P0, [R0+URZ], R3 ;  /* 0x00000003000085a7 */ /* 0x000ea400080010ff */
[----:B--2---:R-:W-:Y:S05]  /*8dc0*/  @!P0 BRA `(.L_x_155) ;  /* 0xfffffffc00f08947 */ /* 0x004fea000383ffff */
[----:B------:R-:W-:Y:S05]  /*8dd0*/  BRA `(.L_x_156) ;  /* 0xffffff9800a07947 */ /* 0x000fea000383ffff */
.L_x_45:
[----:B---3--:R-:W-:-:S07]  /*8de0*/  MOV R0, UR5 ;  /* 0x0000000500007c02 */ /* 0x008fce0008000f00 */
.L_x_157:
[----:B-1----:R1:W2:Y:S02]  /*8df0*/  SYNCS.PHASECHK.TRANS64.TRYWAIT P0, [R0+URZ], R3 ;  /* 0x00000003000075a7 */ /* 0x0022a400080011ff */
[----:B--2---:R-:W-:Y:S05]  /*8e00*/  @!P0 NANOSLEEP.SYNCS 0x989680 ;  /* 0x009896800000895d */ /* 0x004fea0003900000 */
[----:B------:R-:W2:Y:S02]  /*8e10*/  @!P0 SYNCS.PHASECHK.TRANS64 P0, [R0+URZ], R3 ;  /* 0x00000003000085a7 */ /* 0x000ea400080010ff */
[----:B--2---:R-:W-:Y:S05]  /*8e20*/  @!P0 BRA `(.L_x_157) ;  /* 0xfffffffc00f08947 */ /* 0x004fea000383ffff */
[----:B------:R-:W-:Y:S05]  /*8e30*/  BRA `(.L_x_158) ;  /* 0xffffff9800ac7947 */ /* 0x000fea000383ffff */
.L_x_48:
[----:B-1----:R1:W2:Y:S02]  /*8e40*/  SYNCS.PHASECHK.TRANS64.TRYWAIT P0, [R0+URZ+0xf0], R5 ;  /* 0x0000f005000075a7 */ /* 0x0022a400080011ff */
[----:B--2---:R-:W-:Y:S05]  /*8e50*/  @!P0 NANOSLEEP.SYNCS 0x989680 ;  /* 0x009896800000895d */ /* 0x004fea0003900000 */
[----:B------:R-:W2:Y:S02]  /*8e60*/  @!P0 SYNCS.PHASECHK.TRANS64 P0, [R0+URZ+0xf0], R5 ;  /* 0x0000f005000085a7 */ /* 0x000ea400080010ff */
[----:B--2---:R-:W-:Y:S05]  /*8e70*/  @!P0 BRA `(.L_x_48) ;  /* 0xfffffffc00f08947 */ /* 0x004fea000383ffff */
[----:B------:R-:W-:Y:S05]  /*8e80*/  BRA `(.L_x_159) ;  /* 0xffffff9c000c7947 */ /* 0x000fea000383ffff */
.L_x_49:
[----:B------:R-:W-:-:S07]  /*8e90*/  MOV R0, UR5 ;  /* 0x0000000500007c02 */ /* 0x000fce0008000f00 */
.L_x_160:
[----:B-1----:R1:W2:Y:S02]  /*8ea0*/  SYNCS.PHASECHK.TRANS64.TRYWAIT P0, [R0+URZ+0xa0], R7 ;  /* 0x0000a007000075a7 */ /* 0x0022a400080011ff */
[----:B--2---:R-:W-:Y:S05]  /*8eb0*/  @!P0 NANOSLEEP.SYNCS 0x989680 ;  /* 0x009896800000895d */ /* 0x004fea0003900000 */
[----:B------:R-:W2:Y:S02]  /*8ec0*/  @!P0 SYNCS.PHASECHK.TRANS64 P0, [R0+URZ+0xa0], R7 ;  /* 0x0000a007000085a7 */ /* 0x000ea400080010ff */
[----:B--2---:R-:W-:Y:S05]  /*8ed0*/  @!P0 BRA `(.L_x_160) ;  /* 0xfffffffc00f08947 */ /* 0x004fea000383ffff */
[----:B------:R-:W-:Y:S05]  /*8ee0*/  BRA `(.L_x_161) ;  /* 0xffffff9c001c7947 */ /* 0x000fea000383ffff */
.L_x_50:
[----:B-1----:R1:W2:Y:S02]  /*8ef0*/  SYNCS.PHASECHK.TRANS64.TRYWAIT P1, [R0+URZ+0x90], R5 ;  /* 0x00009005000075a7 */ /* 0x0022a400080211ff */
[----:B--2---:R-:W-:Y:S05]  /*8f00*/  @!P1 NANOSLEEP.SYNCS 0x989680 ;  /* 0x009896800000995d */ /* 0x004fea0003900000 */
[----:B------:R-:W2:Y:S02]  /*8f10*/  @!P1 SYNCS.PHASECHK.TRANS64 P1, [R0+URZ+0x90], R5 ;  /* 0x00009005000095a7 */ /* 0x000ea400080210ff */
[----:B--2---:R-:W-:Y:S05]  /*8f20*/  @!P1 BRA `(.L_x_50) ;  /* 0xfffffffc00f09947 */ /* 0x004fea000383ffff */
[----:B------:R-:W-:Y:S05]  /*8f30*/  BRA `(.L_x_162) ;  /* 0xffffff9c004c7947 */ /* 0x000fea000383ffff */
.L_x_53:
[----:B------:R-:W-:-:S07]  /*8f40*/  MOV R0, UR5 ;  /* 0x0000000500007c02 */ /* 0x000fce0008000f00 */
.L_x_163:
[----:B-1----:R1:W2:Y:S02]  /*8f50*/  SYNCS.PHASECHK.TRANS64.TRYWAIT P0, [R0+URZ+0xa0], R3 ;  /* 0x0000a003000075a7 */ /* 0x0022a400080011ff */
[----:B--2---:R-:W-:Y:S05]  /*8f60*/  @!P0 NANOSLEEP.SYNCS 0x989680 ;  /* 0x009896800000895d */ /* 0x004fea0003900000 */
[----:B------:R-:W2:Y:S02]  /*8f70*/  @!P0 SYNCS.PHASECHK.TRANS64 P0, [R0+URZ+0xa0], R3 ;  /* 0x0000a003000085a7 */ /* 0x000ea400080010ff */
[----:B--2---:R-:W-:Y:S05]  /*8f80*/  @!P0 BRA `(.L_x_163) ;  /* 0xfffffffc00f08947 */ /* 0x004fea000383ffff */
[----:B------:R-:W-:Y:S05]  /*8f90*/  BRA `(.L_x_52) ;  /* 0xffffff9c00a07947 */ /* 0x000fea000383ffff */
.L_x_62:
[----:B-1----:R-:W-:-:S04]  /*8fa0*/  MOV R4, UR6 ;  /* 0x0000000600047c02 */ /* 0x002fc80008000f00 */
[----:B------:R1:W2:Y:S03]  /*8fb0*/  SYNCS.PHASECHK.TRANS64.TRYWAIT P0, [R4+URZ+0x8], R5 ;  /* 0x00000805040075a7 */ /* 0x0002a600080011ff */
[----:B--2---:R-:W-:Y:S05]  /*8fc0*/  @!P0 NANOSLEEP.SYNCS 0x989680 ;  /* 0x009896800000895d */ /* 0x004fea0003900000 */
[----:B------:R-:W2:Y:S02]  /*8fd0*/  @!P0 SYNCS.PHASECHK.TRANS64 P0, [R4+URZ+0x8], R5 ;  /* 0x00000805040085a7 */ /* 0x000ea400080010ff */
[----:B--2---:R-:W-:Y:S05]  /*8fe0*/  @!P0 BRA `(.L_x_62) ;  /* 0xfffffffc00ec8947 */ /* 0x004fea000383ffff */
[----:B------:R-:W-:Y:S05]  /*8ff0*/  BRA `(.L_x_61) ;  /* 0xffffffa000547947 */ /* 0x000fea000383ffff */
.L_x_64:
[----:B------:R-:W-:Y:S01]  /*9000*/  BSSY B0, `(.L_x_164) ;  /* 0x0000006000007945 */ /* 0x000fe20003800000 */
[----:B------:R-:W-:-:S07]  /*9010*/  MOV R15, 0xffffffff ;  /* 0xffffffff000f7802 */ /* 0x000fce0000000f00 */
[----:B-1---5:R-:W-:Y:S05]  /*9020*/  WARPSYNC.COLLECTIVE R15, `(.L_x_165) ;  /* 0x000000000f0c7348 */ /* 0x022fea0003c00000 */
[----:B------:R-:W-:Y:S02]  /*9030*/  ELECT P6, UR79, PT ;  /* 0x00000000004f782f */ /* 0x000fe400038c0000 */
[----:B------:R-:W-:Y:S01]  /*9040*/  MOV R14, UR79 ;  /* 0x0000004f000e7c02 */ /* 0x000fe20008000f00 */
[----:B-1---5:R-:W-:Y:S10]  /*9050*/  ENDCOLLECTIVE ;  /* 0x000000000000791b */ /* 0x022ff40003800000 */
.L_x_165:
[----:B------:R-:W-:Y:S05]  /*9060*/  BSYNC B0 ;  /* 0x0000000000007941 */ /* 0x000fea0003800000 */
.L_x_164:
[----:B------:R-:W-:Y:S05]  /*9070*/  BRA `(.L_x_166) ;  /* 0xffffffa000847947 */ /* 0x000fea000383ffff */
.L_x_66:
[----:B-1----:R-:W-:-:S04]  /*9080*/  MOV R2, UR6 ;  /* 0x0000000600027c02 */ /* 0x002fc80008000f00 */
[----:B------:R1:W2:Y:S03]  /*9090*/  SYNCS.PHASECHK.TRANS64.TRYWAIT P0, [R2+URZ+0x8], R3 ;  /* 0x00000803020075a7 */ /* 0x0002a600080011ff */
[----:B--2---:R-:W-:Y:S05]  /*90a0*/  @!P0 NANOSLEEP.SYNCS 0x989680 ;  /* 0x009896800000895d */ /* 0x004fea0003900000 */
[----:B------:R-:W2:Y:S02]  /*90b0*/  @!P0 SYNCS.PHASECHK.TRANS64 P0, [R2+URZ+0x8], R3 ;  /* 0x00000803020085a7 */ /* 0x000ea400080010ff */
[----:B--2---:R-:W-:Y:S05]  /*90c0*/  @!P0 BRA `(.L_x_66) ;  /* 0xfffffffc00ec8947 */ /* 0x004fea000383ffff */
[----:B------:R-:W-:Y:S05]  /*90d0*/  BRA `(.L_x_65) ;  /* 0xffffffa000887947 */ /* 0x000fea000383ffff */
.L_x_67:
[----:B-1----:R1:W2:Y:S02]  /*90e0*/  SYNCS.PHASECHK.TRANS64.TRYWAIT P0, [R0+URZ+0x90], R5 ;  /* 0x00009005000075a7 */ /* 0x0022a400080011ff */
[----:B--2---:R-:W-:Y:S05]  /*90f0*/  @!P0 NANOSLEEP.SYNCS 0x989680 ;  /* 0x009896800000895d */ /* 0x004fea0003900000 */
[----:B------:R-:W2:Y:S02]  /*9100*/  @!P0 SYNCS.PHASECHK.TRANS64 P0, [R0+URZ+0x90], R5 ;  /* 0x00009005000085a7 */ /* 0x000ea400080010ff */
[----:B--2---:R-:W-:Y:S05]  /*9110*/  @!P0 BRA `(.L_x_67) ;  /* 0xfffffffc00f08947 */ /* 0x004fea000383ffff */
[----:B------:R-:W-:Y:S05]  /*9120*/  BRA `(.L_x_167) ;  /* 0xffffffa400947947 */ /* 0x000fea000383ffff */
.L_x_69:
[----:B------:R-:W-:-:S07]  /*9130*/  MOV R0, UR8 ;  /* 0x0000000800007c02 */ /* 0x000fce0008000f00 */
.L_x_168:
[----:B-1----:R1:W2:Y:S02]  /*9140*/  SYNCS.PHASECHK.TRANS64.TRYWAIT P0, [R0+URZ+0xd0], R5 ;  /* 0x0000d005000075a7 */ /* 0x0022a400080011ff */
[----:B--2---:R-:W-:Y:S05]  /*9150*/  @!P0 NANOSLEEP.SYNCS 0x989680 ;  /* 0x009896800000895d */ /* 0x004fea0003900000 */
[----:B------:R-:W2:Y:S02]  /*9160*/  @!P0 SYNCS.PHASECHK.TRANS64 P0, [R0+URZ+0xd0], R5 ;  /* 0x0000d005000085a7 */ /* 0x000ea400080010ff */
[----:B--2---:R-:W-:Y:S05]  /*9170*/  @!P0 BRA `(.L_x_168) ;  /* 0xfffffffc00f08947 */ /* 0x004fea000383ffff */
[----:B------:R-:W-:Y:S05]  /*9180*/  BRA `(.L_x_169) ;  /* 0xffffffa400e07947 */ /* 0x000fea000383ffff */
.L_x_72:
[----:B------:R-:W-:Y:S07]  /*9190*/  MOV R0, UR14 ;  /* 0x0000000e00007c02 */ /* 0x000fee0008000f00 */
.L_x_170:
[----:B-1----:R1:W2:Y:S02]  /*91a0*/  SYNCS.PHASECHK.TRANS64.TRYWAIT P0, [R0+URZ], R5 ;  /* 0x00000005000075a7 */ /* 0x0022a400080011ff */
[----:B--2---:R-:W-:Y:S05]  /*91b0*/  @!P0 NANOSLEEP.SYNCS 0x989680 ;  /* 0x009896800000895d */ /* 0x004fea0003900000 */
[----:B------:R-:W2:Y:S02]  /*91c0*/  @!P0 SYNCS.PHASECHK.TRANS64 P0, [R0+URZ], R5 ;  /* 0x00000005000085a7 */ /* 0x000ea400080010ff */
[----:B--2---:R-:W-:Y:S05]  /*91d0*/  @!P0 BRA `(.L_x_170) ;  /* 0xfffffffc00f08947 */ /* 0x004fea000383ffff */
[----:B------:R-:W-:Y:S05]  /*91e0*/  BRA `(.L_x_71) ;  /* 0xffffffa400f47947 */ /* 0x000fea000383ffff */
.L_x_76:
[----:B-1----:R-:W-:-:S07]  /*91f0*/  MOV R0, UR8 ;  /* 0x0000000800007c02 */ /* 0x002fce0008000f00 */
.L_x_171:
[----:B-1----:R1:W2:Y:S02]  /*9200*/  SYNCS.PHASECHK.TRANS64.TRYWAIT P0, [R0+URZ], R3 ;  /* 0x00000003000075a7 */ /* 0x0022a400080011ff */
[----:B--2---:R-:W-:Y:S05]  /*9210*/  @!P0 NANOSLEEP.SYNCS 0x989680 ;  /* 0x009896800000895d */ /* 0x004fea0003900000 */
[----:B------:R-:W2:Y:S02]  /*9220*/  @!P0 SYNCS.PHASECHK.TRANS64 P0, [R0+URZ], R3 ;  /* 0x00000003000085a7 */ /* 0x000ea400080010ff */
[----:B--2---:R-:W-:Y:S05]  /*9230*/  @!P0 BRA `(.L_x_171) ;  /* 0xfffffffc00f08947 */ /* 0x004fea000383ffff */
[----:B------:R-:W-:Y:S05]  /*9240*/  BRA `(.L_x_172) ;  /* 0xffffffac00387947 */ /* 0x000fea000383ffff */
.L_x_77:
[----:B------:R-:W-:-:S07]  /*9250*/  MOV R0, UR8 ;  /* 0x0000000800007c02 */ /* 0x000fce0008000f00 */
.L_x_173:
[----:B-1----:R1:W2:Y:S02]  /*9260*/  SYNCS.PHASECHK.TRANS64.TRYWAIT P0, [R0+URZ], R3 ;  /* 0x00000003000075a7 */ /* 0x0022a400080011ff */
[----:B--2---:R-:W-:Y:S05]  /*9270*/  @!P0 NANOSLEEP.SYNCS 0x989680 ;  /* 0x009896800000895d */ /* 0x004fea0003900000 */
[----:B------:R-:W2:Y:S02]  /*9280*/  @!P0 SYNCS.PHASECHK.TRANS64 P0, [R0+URZ], R3 ;  /* 0x00000003000085a7 */ /* 0x000ea400080010ff */
[----:B--2---:R-:W-:Y:S05]  /*9290*/  @!P0 BRA `(.L_x_173) ;  /* 0xfffffffc00f08947 */ /* 0x004fea000383ffff */
[----:B------:R-:W-:Y:S05]  /*92a0*/  BRA `(.L_x_174) ;  /* 0xffffffac00447947 */ /* 0x000fea000383ffff */
.L_x_78:
[----:B------:R-:W-:-:S07]  /*92b0*/  MOV R0, UR8 ;  /* 0x0000000800007c02 */ /* 0x000fce0008000f00 */
.L_x_175:
[----:B-1----:R1:W2:Y:S02]  /*92c0*/  SYNCS.PHASECHK.TRANS64.TRYWAIT P0, [R0+URZ], R3 ;  /* 0x00000003000075a7 */ /* 0x0022a400080011ff */
[----:B--2---:R-:W-:Y:S05]  /*92d0*/  @!P0 NANOSLEEP.SYNCS 0x989680 ;  /* 0x009896800000895d */ /* 0x004fea0003900000 */
[----:B------:R-:W2:Y:S02]  /*92e0*/  @!P0 SYNCS.PHASECHK.TRANS64 P0, [R0+URZ], R3 ;  /* 0x00000003000085a7 */ /* 0x000ea400080010ff */
[----:B--2---:R-:W-:Y:S05]  /*92f0*/  @!P0 BRA `(.L_x_175) ;  /* 0xfffffffc00f08947 */ /* 0x004fea000383ffff */
[----:B------:R-:W-:Y:S05]  /*9300*/  BRA `(.L_x_176) ;  /* 0xffffffac00507947 */ /* 0x000fea000383ffff */
.L_x_81:
[----:B------:R-:W-:-:S07]  /*9310*/  MOV R0, UR7 ;  /* 0x0000000700007c02 */ /* 0x000fce0008000f00 */
.L_x_177:
[----:B-1----:R1:W2:Y:S02]  /*9320*/  SYNCS.PHASECHK.TRANS64.TRYWAIT P1, [R0+URZ+0x110], R3 ;  /* 0x00011003000075a7 */ /* 0x0022a400080211ff */
[----:B--2---:R-:W-:Y:S05]  /*9330*/  @!P1 NANOSLEEP.SYNCS 0x989680 ;  /* 0x009896800000995d */ /* 0x004fea0003900000 */
[----:B------:R-:W2:Y:S02]  /*9340*/  @!P1 SYNCS.PHASECHK.TRANS64 P1, [R0+URZ+0x110], R3 ;  /* 0x00011003000095a7 */ /* 0x000ea400080210ff */
[----:B--2---:R-:W-:Y:S05]  /*9350*/  @!P1 BRA `(.L_x_177) ;  /* 0xfffffffc00f09947 */ /* 0x004fea000383ffff */
[----:B------:R-:W-:Y:S05]  /*9360*/  BRA `(.L_x_178) ;  /* 0xffffffac009c7947 */ /* 0x000fea000383ffff */
.L_x_86:
[----:B--2---:R2:W4:Y:S02]  /*9370*/  SYNCS.PHASECHK.TRANS64.TRYWAIT P0, [R0+URZ+0x90], R3 ;  /* 0x00009003000075a7 */ /* 0x00452400080011ff */
[----:B----4-:R-:W-:Y:S05]  /*9380*/  @!P0 NANOSLEEP.SYNCS 0x989680 ;  /* 0x009896800000895d */ /* 0x010fea0003900000 */
[----:B------:R-:W4:Y:S02]  /*9390*/  @!P0 SYNCS.PHASECHK.TRANS64 P0, [R0+URZ+0x90], R3 ;  /* 0x00009003000085a7 */ /* 0x000f2400080010ff */
[----:B----4-:R-:W-:Y:S05]  /*93a0*/  @!P0 BRA `(.L_x_86) ;  /* 0xfffffffc00f08947 */ /* 0x010fea000383ffff */
[----:B------:R-:W-:Y:S05]  /*93b0*/  BRA `(.L_x_179) ;  /* 0xffffffb000b07947 */ /* 0x000fea000383ffff */
.L_x_89:
[----:B------:R-:W-:Y:S07]  /*93c0*/  MOV R0, UR6 ;  /* 0x0000000600007c02 */ /* 0x000fee0008000f00 */
.L_x_180:
[----:B--2---:R2:W4:Y:S02]  /*93d0*/  SYNCS.PHASECHK.TRANS64.TRYWAIT P0, [R0+URZ+0x88], R3 ;  /* 0x00008803000075a7 */ /* 0x00452400080011ff */
[----:B----4-:R-:W-:Y:S05]  /*93e0*/  @!P0 NANOSLEEP.SYNCS 0x989680 ;  /* 0x009896800000895d */ /* 0x010fea0003900000 */
[----:B------:R-:W4:Y:S02]  /*93f0*/  @!P0 SYNCS.PHASECHK.TRANS64 P0, [R0+URZ+0x88], R3 ;  /* 0x00008803000085a7 */ /* 0x000f2400080010ff */
[----:B----4-:R-:W-:Y:S05]  /*9400*/  @!P0 BRA `(.L_x_180) ;  /* 0xfffffffc00f08947 */ /* 0x010fea000383ffff */
[----:B------:R-:W-:Y:S05]  /*9410*/  BRA `(.L_x_88) ;  /* 0xffffffb400907947 */ /* 0x000fea000383ffff */
.L_x_92:
[----:B------:R-:W-:Y:S07]  /*9420*/  MOV R3, UR6 ;  /* 0x0000000600037c02 */ /* 0x000fee0008000f00 */
.L_x_181:
[----:B-1----:R1:W2:Y:S02]  /*9430*/  SYNCS.PHASECHK.TRANS64.TRYWAIT P0, [R3+URZ+0x60], R12 ;  /* 0x0000600c030075a7 */ /* 0x0022a400080011ff */
[----:B--2---:R-:W-:Y:S05]  /*9440*/  @!P0 NANOSLEEP.SYNCS 0x989680 ;  /* 0x009896800000895d */ /* 0x004fea0003900000 */
[----:B------:R-:W2:Y:S02]  /*9450*/  @!P0 SYNCS.PHASECHK.TRANS64 P0, [R3+URZ+0x60], R12 ;  /* 0x0000600c030085a7 */ /* 0x000ea400080010ff */
[----:B--2---:R-:W-:Y:S05]  /*9460*/  @!P0 BRA `(.L_x_181) ;  /* 0xfffffffc00f08947 */ /* 0x004fea000383ffff */
[----:B------:R-:W-:Y:S05]  /*9470*/  BRA `(.L_x_182) ;  /* 0xffffffb800087947 */ /* 0x000fea000383ffff */
.L_x_93:
[----:B-1----:R-:W-:Y:S07]  /*9480*/  MOV R3, UR6 ;  /* 0x0000000600037c02 */ /* 0x002fee0008000f00 */
.L_x_183:
[----:B-1----:R1:W2:Y:S02]  /*9490*/  SYNCS.PHASECHK.TRANS64.TRYWAIT P0, [R3+URZ+0x68], R12 ;  /* 0x0000680c030075a7 */ /* 0x0022a400080011ff */
[----:B--2---:R-:W-:Y:S05]  /*94a0*/  @!P0 NANOSLEEP.SYNCS 0x989680 ;  /* 0x009896800000895d */ /* 0x004fea0003900000 */
[----:B------:R-:W2:Y:S02]  /*94b0*/  @!P0 SYNCS.PHASECHK.TRANS64 P0, [R3+URZ+0x68], R12 ;  /* 0x0000680c030085a7 */ /* 0x000ea400080010ff */
[----:B--2---:R-:W-:Y:S05]  /*94c0*/  @!P0 BRA `(.L_x_183) ;  /* 0xfffffffc00f08947 */ /* 0x004fea000383ffff */
[----:B------:R-:W-:Y:S05]  /*94d0*/  BRA `(.L_x_184) ;  /* 0xffffffb800447947 */ /* 0x000fea000383ffff */
.L_x_94:
[----:B-1----:R-:W-:Y:S07]  /*94e0*/  MOV R3, UR6 ;  /* 0x0000000600037c02 */ /* 0x002fee0008000f00 */
.L_x_185:
[----:B-1----:R1:W2:Y:S02]  /*94f0*/  SYNCS.PHASECHK.TRANS64.TRYWAIT P0, [R3+URZ+0x70], R12 ;  /* 0x0000700c030075a7 */ /* 0x0022a400080011ff */
[----:B--2---:R-:W-:Y:S05]  /*9500*/  @!P0 NANOSLEEP.SYNCS 0x989680 ;  /* 0x009896800000895d */ /* 0x004fea0003900000 */
[----:B------:R-:W2:Y:S02]  /*9510*/  @!P0 SYNCS.PHASECHK.TRANS64 P0, [R3+URZ+0x70], R12 ;  /* 0x0000700c030085a7 */ /* 0x000ea400080010ff */
[----:B--2---:R-:W-:Y:S05]  /*9520*/  @!P0 BRA `(.L_x_185) ;  /* 0xfffffffc00f08947 */ /* 0x004fea000383ffff */
[----:B------:R-:W-:Y:S05]  /*9530*/  BRA `(.L_x_186) ;  /* 0xffffffb8008c7947 */ /* 0x000fea000383ffff */
.L_x_95:
[----:B------:R-:W-:Y:S07]  /*9540*/  MOV R3, UR6 ;  /* 0x0000000600037c02 */ /* 0x000fee0008000f00 */
.L_x_187:
[----:B-1----:R1:W2:Y:S02]  /*9550*/  SYNCS.PHASECHK.TRANS64.TRYWAIT P0, [R3+URZ+0x78], R12 ;  /* 0x0000780c030075a7 */ /* 0x0022a400080011ff */
[----:B--2---:R-:W-:Y:S05]  /*9560*/  @!P0 NANOSLEEP.SYNCS 0x989680 ;  /* 0x009896800000895d */ /* 0x004fea0003900000 */
[----:B------:R-:W2:Y:S02]  /*9570*/  @!P0 SYNCS.PHASECHK.TRANS64 P0, [R3+URZ+0x78], R12 ;  /* 0x0000780c030085a7 */ /* 0x000ea400080010ff */
[----:B--2---:R-:W-:Y:S05]  /*9580*/  @!P0 BRA `(.L_x_187) ;  /* 0xfffffffc00f08947 */ /* 0x004fea000383ffff */
[----:B------:R-:W-:Y:S05]  /*9590*/  BRA `(.L_x_188) ;  /* 0xffffffbc00147947 */ /* 0x000fea000383ffff */
.L_x_97:
[----:B------:R-:W-:-:S07]  /*95a0*/  MOV R0, UR6 ;  /* 0x0000000600007c02 */ /* 0x000fce0008000f00 */
.L_x_189:
[----:B-1----:R1:W4:Y:S02]  /*95b0*/  SYNCS.PHASECHK.TRANS64.TRYWAIT P0, [R0+URZ+0x60], R3 ;  /* 0x00006003000075a7 */ /* 0x00232400080011ff */
[----:B----4-:R-:W-:Y:S05]  /*95c0*/  @!P0 NANOSLEEP.SYNCS 0x989680 ;  /* 0x009896800000895d */ /* 0x010fea0003900000 */
[----:B------:R-:W4:Y:S02]  /*95d0*/  @!P0 SYNCS.PHASECHK.TRANS64 P0, [R0+URZ+0x60], R3 ;  /* 0x00006003000085a7 */ /* 0x000f2400080010ff */
[----:B----4-:R-:W-:Y:S05]  /*95e0*/  @!P0 BRA `(.L_x_189) ;  /* 0xfffffffc00f08947 */ /* 0x010fea000383ffff */
[----:B------:R-:W-:Y:S05]  /*95f0*/  BRA `(.L_x_190) ;  /* 0xffffffbc00847947 */ /* 0x000fea000383ffff */
.L_x_98:
[----:B-1----:R-:W-:-:S07]  /*9600*/  MOV R0, UR6 ;  /* 0x0000000600007c02 */ /* 0x002fce0008000f00 */
.L_x_191:
[----:B-1----:R1:W4:Y:S02]  /*9610*/  SYNCS.PHASECHK.TRANS64.TRYWAIT P0, [R0+URZ+0x68], R3 ;  /* 0x00006803000075a7 */ /* 0x00232400080011ff */
[----:B----4-:R-:W-:Y:S05]  /*9620*/  @!P0 NANOSLEEP.SYNCS 0x989680 ;  /* 0x009896800000895d */ /* 0x010fea0003900000 */
[----:B------:R-:W4:Y:S02]  /*9630*/  @!P0 SYNCS.PHASECHK.TRANS64 P0, [R0+URZ+0x68], R3 ;  /* 0x00006803000085a7 */ /* 0x000f2400080010ff */
[----:B----4-:R-:W-:Y:S05]  /*9640*/  @!P0 BRA `(.L_x_191) ;  /* 0xfffffffc00f08947 */ /* 0x010fea000383ffff */
[----:B------:R-:W-:Y:S05]  /*9650*/  BRA `(.L_x_192) ;  /* 0xffffffbc00747947 */ /* 0x000fea000383ffff */
.L_x_99:
[----:B-1----:R-:W-:-:S07]  /*9660*/  MOV R0, UR6 ;  /* 0x0000000600007c02 */ /* 0x002fce0008000f00 */
.L_x_193:
[----:B-1----:R1:W4:Y:S02]  /*9670*/  SYNCS.PHASECHK.TRANS64.TRYWAIT P0, [R0+URZ+0x70], R3 ;  /* 0x00007003000075a7 */ /* 0x00232400080011ff */
[----:B----4-:R-:W-:Y:S05]  /*9680*/  @!P0 NANOSLEEP.SYNCS 0x989680 ;  /* 0x009896800000895d */ /* 0x010fea0003900000 */
[----:B------:R-:W4:Y:S02]  /*9690*/  @!P0 SYNCS.PHASECHK.TRANS64 P0, [R0+URZ+0x70], R3 ;  /* 0x00007003000085a7 */ /* 0x000f2400080010ff */
[----:B----4-:R-:W-:Y:S05]  /*96a0*/  @!P0 BRA `(.L_x_193) ;  /* 0xfffffffc00f08947 */ /* 0x010fea000383ffff */
[----:B------:R-:W-:Y:S05]  /*96b0*/  BRA `(.L_x_194) ;  /* 0xffffffbc00647947 */ /* 0x000fea000383ffff */
.L_x_101:
[----:B--2---:R2:W4:Y:S02]  /*96c0*/  SYNCS.PHASECHK.TRANS64.TRYWAIT P0, [R0+URZ+0x90], R3 ;  /* 0x00009003000075a7 */ /* 0x00452400080011ff */
[----:B----4-:R-:W-:Y:S05]  /*96d0*/  @!P0 NANOSLEEP.SYNCS 0x989680 ;  /* 0x009896800000895d */ /* 0x010fea0003900000 */
[----:B------:R-:W4:Y:S02]  /*96e0*/  @!P0 SYNCS.PHASECHK.TRANS64 P0, [R0+URZ+0x90], R3 ;  /* 0x00009003000085a7 */ /* 0x000f2400080010ff */
[----:B----4-:R-:W-:Y:S05]  /*96f0*/  @!P0 BRA `(.L_x_101) ;  /* 0xfffffffc00f08947 */ /* 0x010fea000383ffff */
[----:B------:R-:W-:Y:S05]  /*9700*/  BRA `(.L_x_195) ;  /* 0xffffffc0002c7947 */ /* 0x000fea000383ffff */
.L_x_112:
[----:B-1----:R-:W-:Y:S04]  /*9710*/  MOV R0, UR48 ;  /* 0x0000003000007c02 */ /* 0x002fe80008000f00 */
[----:B------:R1:W3:Y:S03]  /*9720*/  SYNCS.PHASECHK.TRANS64.TRYWAIT P1, [R0+URZ+0x40], R5 ;  /* 0x00004005000075a7 */ /* 0x0002e600080211ff */
[----:B---3--:R-:W-:Y:S05]  /*9730*/  @!P1 NANOSLEEP.SYNCS 0x989680 ;  /* 0x009896800000995d */ /* 0x008fea0003900000 */
[----:B------:R-:W3:Y:S02]  /*9740*/  @!P1 SYNCS.PHASECHK.TRANS64 P1, [R0+URZ+0x40], R5 ;  /* 0x00004005000095a7 */ /* 0x000ee400080210ff */
[----:B---3--:R-:W-:Y:S05]  /*9750*/  @!P1 BRA `(.L_x_112) ;  /* 0xfffffffc00ec9947 */ /* 0x008fea000383ffff */
[----:B------:R-:W-:Y:S05]  /*9760*/  BRA `(.L_x_111) ;  /* 0xffffffcc00387947 */ /* 0x000fea000383ffff */
.L_x_114:
[----:B-1----:R1:W4:Y:S02]  /*9770*/  SYNCS.PHASECHK.TRANS64.TRYWAIT P0, [R88+URZ+0xb0], R3 ;  /* 0x0000b003580075a7 */ /* 0x00232400080011ff */
[----:B----4-:R-:W-:Y:S05]  /*9780*/  @!P0 NANOSLEEP.SYNCS 0x989680 ;  /* 0x009896800000895d */ /* 0x010fea0003900000 */
[----:B------:R-:W4:Y:S02]  /*9790*/  @!P0 SYNCS.PHASECHK.TRANS64 P0, [R88+URZ+0xb0], R3 ;  /* 0x0000b003580085a7 */ /* 0x000f2400080010ff */
[----:B----4-:R-:W-:Y:S05]  /*97a0*/  @!P0 BRA `(.L_x_114) ;  /* 0xfffffffc00f08947 */ /* 0x010fea000383ffff */
[----:B------:R-:W-:Y:S05]  /*97b0*/  BRA `(.L_x_113) ;  /* 0xffffffcc00607947 */ /* 0x000fea000383ffff */
.L_x_123:
[----:B-1----:R1:W2:Y:S02]  /*97c0*/  SYNCS.PHASECHK.TRANS64.TRYWAIT P0, [R3+URZ+0x40], R0 ;  /* 0x00004000030075a7 */ /* 0x0022a400080011ff */
[----:B--2---:R-:W-:Y:S05]  /*97d0*/  @!P0 NANOSLEEP.SYNCS 0x989680 ;  /* 0x009896800000895d */ /* 0x004fea0003900000 */
[----:B------:R-:W2:Y:S02]  /*97e0*/  @!P0 SYNCS.PHASECHK.TRANS64 P0, [R3+URZ+0x40], R0 ;  /* 0x00004000030085a7 */ /* 0x000ea400080010ff */
[----:B--2---:R-:W-:Y:S05]  /*97f0*/  @!P0 BRA `(.L_x_123) ;  /* 0xfffffffc00f08947 */ /* 0x004fea000383ffff */
[----:B------:R-:W-:Y:S05]  /*9800*/  BRA `(.L_x_122) ;  /* 0xffffffd4007c7947 */ /* 0x000fea000383ffff */
.L_x_131:
[----:B-1----:R1:W2:Y:S02]  /*9810*/  SYNCS.PHASECHK.TRANS64.TRYWAIT P0, [R92+URZ+0x40], R5 ;  /* 0x000040055c0075a7 */ /* 0x0022a400080011ff */
[----:B--2---:R-:W-:Y:S05]  /*9820*/  @!P0 NANOSLEEP.SYNCS 0x989680 ;  /* 0x009896800000895d */ /* 0x004fea0003900000 */
[----:B------:R-:W2:Y:S02]  /*9830*/  @!P0 SYNCS.PHASECHK.TRANS64 P0, [R92+URZ+0x40], R5 ;  /* 0x000040055c0085a7 */ /* 0x000ea400080010ff */
[----:B--2---:R-:W-:Y:S05]  /*9840*/  @!P0 BRA `(.L_x_131) ;  /* 0xfffffffc00f08947 */ /* 0x004fea000383ffff */
[----:B------:R-:W-:Y:S05]  /*9850*/  BRA `(.L_x_130) ;  /* 0xffffffdc00bc7947 */ /* 0x000fea000383ffff */
.L_x_139:
[----:B-1----:R1:W2:Y:S02]  /*9860*/  SYNCS.PHASECHK.TRANS64.TRYWAIT P0, [R92+URZ+0x40], R5 ;  /* 0x000040055c0075a7 */ /* 0x0022a400080011ff */
[----:B--2---:R-:W-:Y:S05]  /*9870*/  @!P0 NANOSLEEP.SYNCS 0x989680 ;  /* 0x009896800000895d */ /* 0x004fea0003900000 */
[----:B------:R-:W2:Y:S02]  /*9880*/  @!P0 SYNCS.PHASECHK.TRANS64 P0, [R92+URZ+0x40], R5 ;  /* 0x000040055c0085a7 */ /* 0x000ea400080010ff */
[----:B--2---:R-:W-:Y:S05]  /*9890*/  @!P0 BRA `(.L_x_139) ;  /* 0xfffffffc00f08947 */ /* 0x004fea000383ffff */
[----:B------:R-:W-:Y:S05]  /*98a0*/  BRA `(.L_x_138) ;  /* 0xffffffe400fc7947 */ /* 0x000fea000383ffff */
        .weak           $__internal_0_$__cuda_sm10x_tcgen05_guardrail_trap_col_being_dealloced_not_returned_by_alloc
        .type           $__internal_0_$__cuda_sm10x_tcgen05_guardrail_trap_col_being_dealloced_not_returned_by_alloc,@function
        .size           $__internal_0_$__cuda_sm10x_tcgen05_guardrail_trap_col_being_dealloced_not_returned_by_alloc,($__internal_1_$__cuda_sm10x_tcgen05_guardrail_trap_phase_invalid_during_alloc - $__internal_0_$__cuda_sm10x_tcgen05_guardrail_trap_col_being_dealloced_not_returned_by_alloc)
$__internal_0_$__cuda_sm10x_tcgen05_guardrail_trap_col_being_dealloced_not_returned_by_alloc:
[----:B------:R-:W-:Y:S05]  /*98b0*/  BPT.TRAP 0x1 ;  /* 0x000000040000795c */ /* 0x000fea0000300000 */
[----:B------:R-:W-:-:S04]  /*98c0*/  HFMA2 R3, -RZ, RZ, 0, 0 ;  /* 0x00000000ff037431 */ /* 0x000fc800000001ff */
[----:B------:R-:W-:Y:S05]  /*98d0*/  RET.REL.NODEC R2 `(_ZN7cutlass13device_kernelINS_4gemm6kernel13GemmUniversalIN4cute5tupleIJiiiiEEENS1_10collective13CollectiveMmaINS1_35MainloopSm100TmaUmmaWarpSpecializedILi4ELi2ELi4ENS5_IJNS4_1CILi2EEENSA_ILi1EEESC_EEEEENS5_IJNSA_ILi256EEENSA_ILi64EEESG_EEENS_10tfloat32_tENS5_IJlSC_lEEESI_SJ_NS4_8TiledMMAINS4_8MMA_AtomIJNS4_23SM100_MMA_TF32_2x1SM_SSISI_SI_fLi256ELi64ELNS4_4UMMA5MajorE0ELSO_0ELNSN_7ScaleInE0ELSP_0EEEEEENS4_6LayoutINS5_IJSC_SC_SC_EEENS5_IJNSA_ILi0EEESU_SU_EEEEENS5_IJNS4_10UnderscoreESX_SX_EEEEENS4_18SM100_TMA_2SM_LOADENS4_14ComposedLayoutINS4_7SwizzleILi3ELi4ELi3EEENS4_18smem_ptr_flag_bitsILi32EEENSS_INS5_IJNSA_ILi8EEENSA_ILi32EEEEEENS5_IJS17_SC_EEEEEEEvNS4_8identityES10_S1B_vS1C_EENS_8epilogue10collective18CollectiveEpilogueINS1E_23Sm100TmaWarpSpecializedILi4ELi2ELi16ELb1ELb0EEEJNS5_IJNSA_ILi128EEESG_SG_EEENS5_IJNSS_IS1J_SC_EENSS_INSA_ILi16EEESC_EEEEESI_SJ_SI_SJ_NS1E_6fusion15FusionCallbacksIS1I_NS1P_17LinearCombinationISI_fSI_fLNS_15FloatRoundStyleE2EEES1K_S1O_JEEENS4_5SM1004TMEM4LOAD26SM100_TMEM_LOAD_32dp32b16xENS4_13SM90_TMA_LOADENS11_INS12_ILi2ELi4ELi3EEES15_NSS_INS5_IJS16_S1M_EEENS5_IJS1M_SC_EEEEEEENS4_39AutoVectorizingCopyWithAssumedAlignmentILi128EEENS4_14SM90_TMA_STOREES24_S26_S26_EEEvvEEEEvNT_6ParamsE) ;  /* 0xffffff6402c87950 */ /* 0x000fea0003c3ffff */
        .weak           $__internal_1_$__cuda_sm10x_tcgen05_guardrail_trap_phase_invalid_during_alloc
        .type           $__internal_1_$__cuda_sm10x_tcgen05_guardrail_trap_phase_invalid_during_alloc,@function
        .size           $__internal_1_$__cuda_sm10x_tcgen05_guardrail_trap_phase_invalid_during_alloc,($__internal_2_$__cuda_sm10x_tcgen05_guardrail_trap_unallocated_columns_being_dealloced - $__internal_1_$__cuda_sm10x_tcgen05_guardrail_trap_phase_invalid_during_alloc)
$__internal_1_$__cuda_sm10x_tcgen05_guardrail_trap_phase_invalid_during_alloc:
[----:B------:R-:W-:Y:S05]  /*98e0*/  BPT.TRAP 0x1 ;  /* 0x000000040000795c */ /* 0x000fea0000300000 */
[----:B------:R-:W-:-:S04]  /*98f0*/  MOV R3, 0x0 ;  /* 0x0000000000037802 */ /* 0x000fc80000000f00 */
[----:B------:R-:W-:Y:S05]  /*9900*/  RET.REL.NODEC R2 `(_ZN7cutlass13device_kernelINS_4gemm6kernel13GemmUniversalIN4cute5tupleIJiiiiEEENS1_10collective13CollectiveMmaINS1_35MainloopSm100TmaUmmaWarpSpecializedILi4ELi2ELi4ENS5_IJNS4_1CILi2EEENSA_ILi1EEESC_EEEEENS5_IJNSA_ILi256EEENSA_ILi64EEESG_EEENS_10tfloat32_tENS5_IJlSC_lEEESI_SJ_NS4_8TiledMMAINS4_8MMA_AtomIJNS4_23SM100_MMA_TF32_2x1SM_SSISI_SI_fLi256ELi64ELNS4_4UMMA5MajorE0ELSO_0ELNSN_7ScaleInE0ELSP_0EEEEEENS4_6LayoutINS5_IJSC_SC_SC_EEENS5_IJNSA_ILi0EEESU_SU_EEEEENS5_IJNS4_10UnderscoreESX_SX_EEEEENS4_18SM100_TMA_2SM_LOADENS4_14ComposedLayoutINS4_7SwizzleILi3ELi4ELi3EEENS4_18smem_ptr_flag_bitsILi32EEENSS_INS5_IJNSA_ILi8EEENSA_ILi32EEEEEENS5_IJS17_SC_EEEEEEEvNS4_8identityES10_S1B_vS1C_EENS_8epilogue10collective18CollectiveEpilogueINS1E_23Sm100TmaWarpSpecializedILi4ELi2ELi16ELb1ELb0EEEJNS5_IJNSA_ILi128EEESG_SG_EEENS5_IJNSS_IS1J_SC_EENSS_INSA_ILi16EEESC_EEEEESI_SJ_SI_SJ_NS1E_6fusion15FusionCallbacksIS1I_NS1P_17LinearCombinationISI_fSI_fLNS_15FloatRoundStyleE2EEES1K_S1O_JEEENS4_5SM1004TMEM4LOAD26SM100_TMEM_LOAD_32dp32b16xENS4_13SM90_TMA_LOADENS11_INS12_ILi2ELi4ELi3EEES15_NSS_INS5_IJS16_S1M_EEENS5_IJS1M_SC_EEEEEEENS4_39AutoVectorizingCopyWithAssumedAlignmentILi128EEENS4_14SM90_TMA_STOREES24_S26_S26_EEEvvEEEEvNT_6ParamsE) ;  /* 0xffffff6402bc7950 */ /* 0x000fea0003c3ffff */
        .weak           $__internal_2_$__cuda_sm10x_tcgen05_guardrail_trap_unallocated_columns_being_dealloced
        .type           $__internal_2_$__cuda_sm10x_tcgen05_guardrail_trap_unallocated_columns_being_dealloced,@function
        .size           $__internal_2_$__cuda_sm10x_tcgen05_guardrail_trap_unallocated_columns_being_dealloced,(.L_x_197 - $__internal_2_$__cuda_sm10x_tcgen05_guardrail_trap_unallocated_columns_being_dealloced)
$__internal_2_$__cuda_sm10x_tcgen05_guardrail_trap_unallocated_columns_being_dealloced:
[----:B------:R-:W-:Y:S05]  /*9910*/  BPT.TRAP 0x1 ;  /* 0x000000040000795c */ /* 0x000fea0000300000 */
[----:B------:R-:W-:-:S04]  /*9920*/  HFMA2 R3, -RZ, RZ, 0, 0 ;  /* 0x00000000ff037431 */ /* 0x000fc800000001ff */
[----:B------:R-:W-:Y:S05]  /*9930*/  RET.REL.NODEC R2 `(_ZN7cutlass13device_kernelINS_4gemm6kernel13GemmUniversalIN4cute5tupleIJiiiiEEENS1_10collective13CollectiveMmaINS1_35MainloopSm100TmaUmmaWarpSpecializedILi4ELi2ELi4ENS5_IJNS4_1CILi2EEENSA_ILi1EEESC_EEEEENS5_IJNSA_ILi256EEENSA_ILi64EEESG_EEENS_10tfloat32_tENS5_IJlSC_lEEESI_SJ_NS4_8TiledMMAINS4_8MMA_AtomIJNS4_23SM100_MMA_TF32_2x1SM_SSISI_SI_fLi256ELi64ELNS4_4UMMA5MajorE0ELSO_0ELNSN_7ScaleInE0ELSP_0EEEEEENS4_6LayoutINS5_IJSC_SC_SC_EEENS5_IJNSA_ILi0EEESU_SU_EEEEENS5_IJNS4_10UnderscoreESX_SX_EEEEENS4_18SM100_TMA_2SM_LOADENS4_14ComposedLayoutINS4_7SwizzleILi3ELi4ELi3EEENS4_18smem_ptr_flag_bitsILi32EEENSS_INS5_IJNSA_ILi8EEENSA_ILi32EEEEEENS5_IJS17_SC_EEEEEEEvNS4_8identityES10_S1B_vS1C_EENS_8epilogue10collective18CollectiveEpilogueINS1E_23Sm100TmaWarpSpecializedILi4ELi2ELi16ELb1ELb0EEEJNS5_IJNSA_ILi128EEESG_SG_EEENS5_IJNSS_IS1J_SC_EENSS_INSA_ILi16EEESC_EEEEESI_SJ_SI_SJ_NS1E_6fusion15FusionCallbacksIS1I_NS1P_17LinearCombinationISI_fSI_fLNS_15FloatRoundStyleE2EEES1K_S1O_JEEENS4_5SM1004TMEM4LOAD26SM100_TMEM_LOAD_32dp32b16xENS4_13SM90_TMA_LOADENS11_INS12_ILi2ELi4ELi3EEES15_NSS_INS5_IJS16_S1M_EEENS5_IJS1M_SC_EEEEEEENS4_39AutoVectorizingCopyWithAssumedAlignmentILi128EEENS4_14SM90_TMA_STOREES24_S26_S26_EEEvvEEEEvNT_6ParamsE) ;  /* 0xffffff6402b07950 */ /* 0x000fea0003c3ffff */
.L_x_196:
[----:B------:R-:W-:-:S00]  /*9940*/  BRA `(.L_x_196) ;  /* 0xfffffffc00fc7947 */ /* 0x000fc0000383ffff */
[----:B------:R-:W-:-:S00]  /*9950*/  NOP ;  /* 0x0000000000007918 */ /* 0x000fc00000000000 */
        /* <DEDUP_REMOVED lines=10> */
.L_x_197:


//--------------------- .nv.global.init           --------------------------
	.section	.nv.global.init,"aw",@progbits
.nv.global.init:
	.type		$str$27,@object
	.size		$str$27,($str$28 - $str$27)
$str$27:
        /*0000*/ 	.byte	0x28, 0x61, 0x64, 0x64, 0x72, 0x65, 0x73, 0x73, 0x20, 0x26, 0x20, 0x6d, 0x61, 0x73, 0x6b, 0x29
        /*0010*/ 	.byte	0x20, 0x3d, 0x3d, 0x20, 0x30, 0x00
	.type		$str$28,@object
	.size		$str$28,($str$26 - $str$28)
$str$28:
        /*0016*/ 	.byte	0x2f, 0x74, 0x6d, 0x70, 0x2f, 0x63, 0x75, 0x74, 0x6c, 0x61, 0x73, 0x73, 0x5f, 0x73, 0x77, 0x65
        /*0026*/ 	.byte	0x65, 0x70, 0x5f, 0x73, 0x72, 0x63, 0x2f, 0x69, 0x6e, 0x63, 0x6c, 0x75, 0x64, 0x65, 0x2f, 0x63
        /*0036*/ 	.byte	0x75, 0x74, 0x65, 0x2f, 0x70, 0x6f, 0x69, 0x6e, 0x74, 0x65, 0x72, 0x5f, 0x66, 0x6c, 0x61, 0x67
        /*0046*/ 	.byte	0x67, 0x65, 0x64, 0x2e, 0x68, 0x70, 0x70, 0x00
	.type		$str$26,@object
	.size		$str$26,($str$25 - $str$26)
$str$26:
        /*004e*/ 	.byte	0x2f, 0x74, 0x6d, 0x70, 0x2f, 0x63, 0x75, 0x74, 0x6c, 0x61, 0x73, 0x73, 0x5f, 0x73, 0x77, 0x65
        /*005e*/ 	.byte	0x65, 0x70, 0x5f, 0x73, 0x72, 0x63, 0x2f, 0x69, 0x6e, 0x63, 0x6c, 0x75, 0x64, 0x65, 0x2f, 0x63
        /*006e*/ 	.byte	0x75, 0x74, 0x65, 0x2f, 0x61, 0x74, 0x6f, 0x6d, 0x2f, 0x63, 0x6f, 0x70, 0x79, 0x5f, 0x74, 0x72
        /*007e*/ 	.byte	0x61, 0x69, 0x74, 0x73, 0x5f, 0x73, 0x6d, 0x31, 0x30, 0x30, 0x2e, 0x68, 0x70, 0x70, 0x00
	.type		$str$25,@object
	.size		$str$25,(__unnamed_1 - $str$25)
$str$25:
        /*008d*/ 	.byte	0x28, 0x28, 0x75, 0x69, 0x6e, 0x74, 0x33, 0x32, 0x5f, 0x74, 0x28, 0x74, 0x68, 0x72, 0x65, 0x61
        /*009d*/ 	.byte	0x64, 0x49, 0x64, 0x78, 0x2e, 0x78, 0x29, 0x20, 0x2f, 0x20, 0x33, 0x32, 0x29, 0x20, 0x25, 0x20
        /*00ad*/ 	.byte	0x34, 0x29, 0x20, 0x3d, 0x3d, 0x20, 0x28, 0x28, 0x28, 0x74, 0x6d, 0x65, 0x6d, 0x5f, 0x61, 0x64
        /*00bd*/ 	.byte	0x64, 0x72, 0x20, 0x3e, 0x3e, 0x20, 0x31, 0x36, 0x29, 0x20, 0x2f, 0x20, 0x33, 0x32, 0x29, 0x20
        /*00cd*/ 	.byte	0x25, 0x20, 0x34, 0x29, 0x00
	.type		__unnamed_1,@object
	.size		__unnamed_1,(__unnamed_2 - __unnamed_1)
__unnamed_1:
        /*00d2*/ 	.byte	0x61, 0x75, 0x74, 0x6f, 0x20, 0x63, 0x75, 0x74, 0x65, 0x3a, 0x3a, 0x61, 0x73, 0x5f, 0x70, 0x6f
        /* <DEDUP_REMOVED lines=24> */
        /*0262*/ 	.byte	0x32, 0x30, 0x34, 0x38, 0x3e, 0x3e, 0x3e, 0x3e, 0x5d, 0x00
	.type		__unnamed_2,@object
	.size		__unnamed_2,(.L_2 - __unnamed_2)
__unnamed_2:
        /* <DEDUP_REMOVED lines=42> */
        /*050c*/ 	.byte	0x3e, 0x5d, 0x00
.L_2:


//--------------------- .nv.shared._ZN7cutlass13device_kernelINS_4gemm6kernel13GemmUniversalIN4cute5tupleIJiiiiEEENS1_10collective13CollectiveMmaINS1_35MainloopSm100TmaUmmaWarpSpecializedILi4ELi2ELi4ENS5_IJNS4_1CILi2EEENSA_ILi1EEESC_EEEEENS5_IJNSA_ILi256EEENSA_ILi64EEESG_EEENS_10tfloat32_tENS5_IJlSC_lEEESI_SJ_NS4_8TiledMMAINS4_8MMA_AtomIJNS4_23SM100_MMA_TF32_2x1SM_SSISI_SI_fLi256ELi64ELNS4_4UMMA5MajorE0ELSO_0ELNSN_7ScaleInE0ELSP_0EEEEEENS4_6LayoutINS5_IJSC_SC_SC_EEENS5_IJNSA_ILi0EEESU_SU_EEEEENS5_IJNS4_10UnderscoreESX_SX_EEEEENS4_18SM100_TMA_2SM_LOADENS4_14ComposedLayoutINS4_7SwizzleILi3ELi4ELi3EEENS4_18smem_ptr_flag_bitsILi32EEENSS_INS5_IJNSA_ILi8EEENSA_ILi32EEEEEENS5_IJS17_SC_EEEEEEEvNS4_8identityES10_S1B_vS1C_EENS_8epilogue10collective18CollectiveEpilogueINS1E_23Sm100TmaWarpSpecializedILi4ELi2ELi16ELb1ELb0EEEJNS5_IJNSA_ILi128EEESG_SG_EEENS5_IJNSS_IS1J_SC_EENSS_INSA_ILi16EEESC_EEEEESI_SJ_SI_SJ_NS1E_6fusion15FusionCallbacksIS1I_NS1P_17LinearCombinationISI_fSI_fLNS_15FloatRoundStyleE2EEES1K_S1O_JEEENS4_5SM1004TMEM4LOAD26SM100_TMEM_LOAD_32dp32b16xENS4_13SM90_TMA_LOADENS11_INS12_ILi2ELi4ELi3EEES15_NSS_INS5_IJS16_S1M_EEENS5_IJS1M_SC_EEEEEEENS4_39AutoVectorizingCopyWithAssumedAlignmentILi128EEENS4_14SM90_TMA_STOREES24_S26_S26_EEEvvEEEEvNT_6ParamsE --------------------------
	.section	.nv.shared._ZN7cutlass13device_kernelINS_4gemm6kernel13GemmUniversalIN4cute5tupleIJiiiiEEENS1_10collective13CollectiveMmaINS1_35MainloopSm100TmaUmmaWarpSpecializedILi4ELi2ELi4ENS5_IJNS4_1CILi2EEENSA_ILi1EEESC_EEEEENS5_IJNSA_ILi256EEENSA_ILi64EEESG_EEENS_10tfloat32_tENS5_IJlSC_lEEESI_SJ_NS4_8TiledMMAINS4_8MMA_AtomIJNS4_23SM100_MMA_TF32_2x1SM_SSISI_SI_fLi256ELi64ELNS4_4UMMA5MajorE0ELSO_0ELNSN_7ScaleInE0ELSP_0EEEEEENS4_6LayoutINS5_IJSC_SC_SC_EEENS5_IJNSA_ILi0EEESU_SU_EEEEENS5_IJNS4_10UnderscoreESX_SX_EEEEENS4_18SM100_TMA_2SM_LOADENS4_14ComposedLayoutINS4_7SwizzleILi3ELi4ELi3EEENS4_18smem_ptr_flag_bitsILi32EEENSS_INS5_IJNSA_ILi8EEENSA_ILi32EEEEEENS5_IJS17_SC_EEEEEEEvNS4_8identityES10_S1B_vS1C_EENS_8epilogue10collective18CollectiveEpilogueINS1E_23Sm100TmaWarpSpecializedILi4ELi2ELi16ELb1ELb0EEEJNS5_IJNSA_ILi128EEESG_SG_EEENS5_IJNSS_IS1J_SC_EENSS_INSA_ILi16EEESC_EEEEESI_SJ_SI_SJ_NS1E_6fusion15FusionCallbacksIS1I_NS1P_17LinearCombinationISI_fSI_fLNS_15FloatRoundStyleE2EEES1K_S1O_JEEENS4_5SM1004TMEM4LOAD26SM100_TMEM_LOAD_32dp32b16xENS4_13SM90_TMA_LOADENS11_INS12_ILi2ELi4ELi3EEES15_NSS_INS5_IJS16_S1M_EEENS5_IJS1M_SC_EEEEEEENS4_39AutoVectorizingCopyWithAssumedAlignmentILi128EEENS4_14SM90_TMA_STOREES24_S26_S26_EEEvvEEEEvNT_6ParamsE,"aw",@nobits
	.sectionflags	@""
	.align	16
	.zero		1024


//--------------------- .nv.shared.reserved.0     --------------------------
	.section	.nv.shared.reserved.0,"aw",@nobits
	.weak		__nv_reservedSMEM_offset_0_alias
	.size		__nv_reservedSMEM_offset_0_alias, 0, 64
	.other		__nv_reservedSMEM_offset_0_alias,@"STO_CUDA_RESERVED_SHARED STV_DEFAULT"
__nv_reservedSMEM_offset_0_alias:
	.zero		0
.nv.shared.reserved.0:
	.zero		64
	.weak		__nv_reservedSMEM_tcgen05_partition
	.type		__nv_reservedSMEM_tcgen05_partition,@object
	.size		__nv_reservedSMEM_tcgen05_partition,(.L_0 - __nv_reservedSMEM_tcgen05_partition)
__nv_reservedSMEM_tcgen05_partition:
	.zero		32
.L_0:


//--------------------- .nv.global                --------------------------
	.section	.nv.global,"aw",@nobits
.nv.global:
	.type		_ZN40_INTERNAL_6dc5af7f_4_k_cu_5888379b_203814cute1_E,@object
	.size		_ZN40_INTERNAL_6dc5af7f_4_k_cu_5888379b_203814cute1_E,(_ZN40_INTERNAL_6dc5af7f_4_k_cu_5888379b_203814cuda3std3__45__cpo6cbeginE - _ZN40_INTERNAL_6dc5af7f_4_k_cu_5888379b_203814cute1_E)
_ZN40_INTERNAL_6dc5af7f_4_k_cu_5888379b_203814cute1_E:
	.zero		1
	.type		_ZN40_INTERNAL_6dc5af7f_4_k_cu_5888379b_203814cuda3std3__45__cpo6cbeginE,@object
	.size		_ZN40_INTERNAL_6dc5af7f_4_k_cu_5888379b_203814cuda3std3__45__cpo6cbeginE,(_ZN40_INTERNAL_6dc5af7f_4_k_cu_5888379b_203814cuda3std3__48in_placeE - _ZN40_INTERNAL_6dc5af7f_4_k_cu_5888379b_203814cuda3std3__45__cpo6cbeginE)
_ZN40_INTERNAL_6dc5af7f_4_k_cu_5888379b_203814cuda3std3__45__cpo6cbeginE:
	.zero		1
	.type		_ZN40_INTERNAL_6dc5af7f_4_k_cu_5888379b_203814cuda3std3__48in_placeE,@object
	.size		_ZN40_INTERNAL_6dc5af7f_4_k_cu_5888379b_203814cuda3std3__48in_placeE,(_ZN40_INTERNAL_6dc5af7f_4_k_cu_5888379b_203814cuda3std6ranges3__45__cpo9iter_moveE - _ZN40_INTERNAL_6dc5af7f_4_k_cu_5888379b_203814cuda3std3__48in_placeE)
_ZN40_INTERNAL_6dc5af7f_4_k_cu_5888379b_203814cuda3std3__48in_placeE:
	.zero		1
	.type		_ZN40_INTERNAL_6dc5af7f_4_k_cu_5888379b_203814cuda3std6ranges3__45__cpo9iter_moveE,@object
	.size		_ZN40_INTERNAL_6dc5af7f_4_k_cu_5888379b_203814cuda3std6ranges3__45__cpo9iter_moveE,(_ZN40_INTERNAL_6dc5af7f_4_k_cu_5888379b_203814cuda3std3__45__cpo5beginE - _ZN40_INTERNAL_6dc5af7f_4_k_cu_5888379b_203814cuda3std6ranges3__45__cpo9iter_moveE)
_ZN40_INTERNAL_6dc5af7f_4_k_cu_5888379b_203814cuda3std6ranges3__45__cpo9iter_moveE:
	.zero		1
	.type		_ZN40_INTERNAL_6dc5af7f_4_k_cu_5888379b_203814cuda3std3__45__cpo5beginE,@object
	.size		_ZN40_INTERNAL_6dc5af7f_4_k_cu_5888379b_203814cuda3std3__45__cpo5beginE,(_ZN40_INTERNAL_6dc5af7f_4_k_cu_5888379b_203814cuda3std3__442_GLOBAL__N__6dc5af7f_4_k_cu_5888379b_203816ignoreE - _ZN40_INTERNAL_6dc5af7f_4_k_cu_5888379b_203814cuda3std3__45__cpo5beginE)
_ZN40_INTERNAL_6dc5af7f_4_k_cu_5888379b_203814cuda3std3__45__cpo5beginE:
	.zero		1
	.type		_ZN40_INTERNAL_6dc5af7f_4_k_cu_5888379b_203814cuda3std3__442_GLOBAL__N__6dc5af7f_4_k_cu_5888379b_203816ignoreE,@object
	.size		_ZN40_INTERNAL_6dc5af7f_4_k_cu_5888379b_203814cuda3std3__442_GLOBAL__N__6dc5af7f_4_k_cu_5888379b_203816ignoreE,(_ZN40_INTERNAL_6dc5af7f_4_k_cu_5888379b_203814cute7productE - _ZN40_INTERNAL_6dc5af7f_4_k_cu_5888379b_203814cuda3std3__442_GLOBAL__N__6dc5af7f_4_k_cu_5888379b_203816ignoreE)
_ZN40_INTERNAL_6dc5af7f_4_k_cu_5888379b_203814cuda3std3__442_GLOBAL__N__6dc5af7f_4_k_cu_5888379b_203816ignoreE:
	.zero		1
	.type		_ZN40_INTERNAL_6dc5af7f_4_k_cu_5888379b_203814cute7productE,@object
	.size		_ZN40_INTERNAL_6dc5af7f_4_k_cu_5888379b_203814cute7productE,(_ZN40_INTERNAL_6dc5af7f_4_k_cu_5888379b_203814cuda3std3__45__cpo3endE - _ZN40_INTERNAL_6dc5af7f_4_k_cu_5888379b_203814cute7productE)
_ZN40_INTERNAL_6dc5af7f_4_k_cu_5888379b_203814cute7productE:
	.zero		1
	.type		_ZN40_INTERNAL_6dc5af7f_4_k_cu_5888379b_203814cuda3std3__45__cpo3endE,@object
	.size		_ZN40_INTERNAL_6dc5af7f_4_k_cu_5888379b_203814cuda3std3__45__cpo3endE,(_ZN40_INTERNAL_6dc5af7f_4_k_cu_5888379b_203814cuda3std3__419piecewise_constructE - _ZN40_INTERNAL_6dc5af7f_4_k_cu_5888379b_203814cuda3std3__45__cpo3endE)
_ZN40_INTERNAL_6dc5af7f_4_k_cu_5888379b_203814cuda3std3__45__cpo3endE:
	.zero		1
	.type		_ZN40_INTERNAL_6dc5af7f_4_k_cu_5888379b_203814cuda3std3__419piecewise_constructE,@object
	.size		_ZN40_INTERNAL_6dc5af7f_4_k_cu_5888379b_203814cuda3std3__419piecewise_constructE,(_ZN40_INTERNAL_6dc5af7f_4_k_cu_5888379b_203814cuda3std3__45__cpo4cendE - _ZN40_INTERNAL_6dc5af7f_4_k_cu_5888379b_203814cuda3std3__419piecewise_constructE)
_ZN40_INTERNAL_6dc5af7f_4_k_cu_5888379b_203814cuda3std3__419piecewise_constructE:
	.zero		1
	.type		_ZN40_INTERNAL_6dc5af7f_4_k_cu_5888379b_203814cuda3std3__45__cpo4cendE,@object
	.size		_ZN40_INTERNAL_6dc5af7f_4_k_cu_5888379b_203814cuda3std3__45__cpo4cendE,(_ZN40_INTERNAL_6dc5af7f_4_k_cu_5888379b_203814cuda3std6ranges3__45__cpo4swapE - _ZN40_INTERNAL_6dc5af7f_4_k_cu_5888379b_203814cuda3std3__45__cpo4cendE)
_ZN40_INTERNAL_6dc5af7f_4_k_cu_5888379b_203814cuda3std3__45__cpo4cendE:
	.zero		1
	.type		_ZN40_INTERNAL_6dc5af7f_4_k_cu_5888379b_203814cuda3std6ranges3__45__cpo4swapE,@object
	.size		_ZN40_INTERNAL_6dc5af7f_4_k_cu_5888379b_203814cuda3std6ranges3__45__cpo4swapE,(.L_10 - _ZN40_INTERNAL_6dc5af7f_4_k_cu_5888379b_203814cuda3std6ranges3__45__cpo4swapE)
_ZN40_INTERNAL_6dc5af7f_4_k_cu_5888379b_203814cuda3std6ranges3__45__cpo4swapE:
	.zero		1
.L_10:


//--------------------- .nv.constant0._ZN7cutlass13device_kernelINS_4gemm6kernel13GemmUniversalIN4cute5tupleIJiiiiEEENS1_10collective13CollectiveMmaINS1_35MainloopSm100TmaUmmaWarpSpecializedILi4ELi2ELi4ENS5_IJNS4_1CILi2EEENSA_ILi1EEESC_EEEEENS5_IJNSA_ILi256EEENSA_ILi64EEESG_EEENS_10tfloat32_tENS5_IJlSC_lEEESI_SJ_NS4_8TiledMMAINS4_8MMA_AtomIJNS4_23SM100_MMA_TF32_2x1SM_SSISI_SI_fLi256ELi64ELNS4_4UMMA5MajorE0ELSO_0ELNSN_7ScaleInE0ELSP_0EEEEEENS4_6LayoutINS5_IJSC_SC_SC_EEENS5_IJNSA_ILi0EEESU_SU_EEEEENS5_IJNS4_10UnderscoreESX_SX_EEEEENS4_18SM100_TMA_2SM_LOADENS4_14ComposedLayoutINS4_7SwizzleILi3ELi4ELi3EEENS4_18smem_ptr_flag_bitsILi32EEENSS_INS5_IJNSA_ILi8EEENSA_ILi32EEEEEENS5_IJS17_SC_EEEEEEEvNS4_8identityES10_S1B_vS1C_EENS_8epilogue10collective18CollectiveEpilogueINS1E_23Sm100TmaWarpSpecializedILi4ELi2ELi16ELb1ELb0EEEJNS5_IJNSA_ILi128EEESG_SG_EEENS5_IJNSS_IS1J_SC_EENSS_INSA_ILi16EEESC_EEEEESI_SJ_SI_SJ_NS1E_6fusion15FusionCallbacksIS1I_NS1P_17LinearCombinationISI_fSI_fLNS_15FloatRoundStyleE2EEES1K_S1O_JEEENS4_5SM1004TMEM4LOAD26SM100_TMEM_LOAD_32dp32b16xENS4_13SM90_TMA_LOADENS11_INS12_ILi2ELi4ELi3EEES15_NSS_INS5_IJS16_S1M_EEENS5_IJS1M_SC_EEEEEEENS4_39AutoVectorizingCopyWithAssumedAlignmentILi128EEENS4_14SM90_TMA_STOREES24_S26_S26_EEEvvEEEEvNT_6ParamsE --------------------------
	.section	.nv.constant0._ZN7cutlass13device_kernelINS_4gemm6kernel13GemmUniversalIN4cute5tupleIJiiiiEEENS1_10collective13CollectiveMmaINS1_35MainloopSm100TmaUmmaWarpSpecializedILi4ELi2ELi4ENS5_IJNS4_1CILi2EEENSA_ILi1EEESC_EEEEENS5_IJNSA_ILi256EEENSA_ILi64EEESG_EEENS_10tfloat32_tENS5_IJlSC_lEEESI_SJ_NS4_8TiledMMAINS4_8MMA_AtomIJNS4_23SM100_MMA_TF32_2x1SM_SSISI_SI_fLi256ELi64ELNS4_4UMMA5MajorE0ELSO_0ELNSN_7ScaleInE0ELSP_0EEEEEENS4_6LayoutINS5_IJSC_SC_SC_EEENS5_IJNSA_ILi0EEESU_SU_EEEEENS5_IJNS4_10UnderscoreESX_SX_EEEEENS4_18SM100_TMA_2SM_LOADENS4_14ComposedLayoutINS4_7SwizzleILi3ELi4ELi3EEENS4_18smem_ptr_flag_bitsILi32EEENSS_INS5_IJNSA_ILi8EEENSA_ILi32EEEEEENS5_IJS17_SC_EEEEEEEvNS4_8identityES10_S1B_vS1C_EENS_8epilogue10collective18CollectiveEpilogueINS1E_23Sm100TmaWarpSpecializedILi4ELi2ELi16ELb1ELb0EEEJNS5_IJNSA_ILi128EEESG_SG_EEENS5_IJNSS_IS1J_SC_EENSS_INSA_ILi16EEESC_EEEEESI_SJ_SI_SJ_NS1E_6fusion15FusionCallbacksIS1I_NS1P_17LinearCombinationISI_fSI_fLNS_15FloatRoundStyleE2EEES1K_S1O_JEEENS4_5SM1004TMEM4LOAD26SM100_TMEM_LOAD_32dp32b16xENS4_13SM90_TMA_LOADENS11_INS12_ILi2ELi4ELi3EEES15_NSS_INS5_IJS16_S1M_EEENS5_IJS1M_SC_EEEEEEENS4_39AutoVectorizingCopyWithAssumedAlignmentILi128EEENS4_14SM90_TMA_STOREES24_S26_S26_EEEvvEEEEvNT_6ParamsE,"a",@progbits
	.sectionflags	@""
	.align	4
.nv.constant0._ZN7cutlass13device_kernelINS_4gemm6kernel13GemmUniversalIN4cute5tupleIJiiiiEEENS1_10collective13CollectiveMmaINS1_35MainloopSm100TmaUmmaWarpSpecializedILi4ELi2ELi4ENS5_IJNS4_1CILi2EEENSA_ILi1EEESC_EEEEENS5_IJNSA_ILi256EEENSA_ILi64EEESG_EEENS_10tfloat32_tENS5_IJlSC_lEEESI_SJ_NS4_8TiledMMAINS4_8MMA_AtomIJNS4_23SM100_MMA_TF32_2x1SM_SSISI_SI_fLi256ELi64ELNS4_4UMMA5MajorE0ELSO_0ELNSN_7ScaleInE0ELSP_0EEEEEENS4_6LayoutINS5_IJSC_SC_SC_EEENS5_IJNSA_ILi0EEESU_SU_EEEEENS5_IJNS4_10UnderscoreESX_SX_EEEEENS4_18SM100_TMA_2SM_LOADENS4_14ComposedLayoutINS4_7SwizzleILi3ELi4ELi3EEENS4_18smem_ptr_flag_bitsILi32EEENSS_INS5_IJNSA_ILi8EEENSA_ILi32EEEEEENS5_IJS17_SC_EEEEEEEvNS4_8identityES10_S1B_vS1C_EENS_8epilogue10collective18CollectiveEpilogueINS1E_23Sm100TmaWarpSpecializedILi4ELi2ELi16ELb1ELb0EEEJNS5_IJNSA_ILi128EEESG_SG_EEENS5_IJNSS_IS1J_SC_EENSS_INSA_ILi16EEESC_EEEEESI_SJ_SI_SJ_NS1E_6fusion15FusionCallbacksIS1I_NS1P_17LinearCombinationISI_fSI_fLNS_15FloatRoundStyleE2EEES1K_S1O_JEEENS4_5SM1004TMEM4LOAD26SM100_TMEM_LOAD_32dp32b16xENS4_13SM90_TMA_LOADENS11_INS12_ILi2ELi4ELi3EEES15_NSS_INS5_IJS16_S1M_EEENS5_IJS1M_SC_EEEEEEENS4_39AutoVectorizingCopyWithAssumedAlignmentILi128EEENS4_14SM90_TMA_STOREES24_S26_S26_EEEvvEEEEvNT_6ParamsE:
	.zero		2944


//--------------------- SYMBOLS --------------------------

	.type		.nv.reservedSmem.offset0,@object
	.size		.nv.reservedSmem.offset0,0x4
	.type		.nv.reservedSmem.cap,@object
	.size		.nv.reservedSmem.cap,0x4
	.type		__assertfail,@function
